//
// Generated by NVIDIA NVVM Compiler
//
// Compiler Build ID: CL-36424714
// Cuda compilation tools, release 13.0, V13.0.88
// Based on NVVM 20.0.0
//

.version 9.0
.target sm_100
.address_size 64

	// .globl	_Z13outside_convoPdS_S_
.func  (.param .align 16 .b8 func_retval0[16]) __internal_trig_reduction_slowpathd
(
	.param .b64 __internal_trig_reduction_slowpathd_param_0
)
;
.global .align 8 .b8 __cudart_i2opi_d[144] = {8, 93, 141, 31, 177, 95, 251, 107, 234, 146, 82, 138, 247, 57, 7, 61, 123, 241, 229, 235, 199, 186, 39, 117, 45, 234, 95, 158, 102, 63, 70, 79, 183, 9, 203, 39, 207, 126, 54, 109, 31, 109, 10, 90, 139, 17, 47, 239, 15, 152, 5, 222, 255, 151, 248, 31, 59, 40, 249, 189, 139, 95, 132, 156, 244, 57, 83, 131, 57, 214, 145, 57, 65, 126, 95, 180, 38, 112, 156, 233, 132, 68, 187, 46, 245, 53, 130, 232, 62, 167, 41, 177, 28, 235, 29, 254, 28, 146, 209, 9, 234, 46, 73, 6, 224, 210, 77, 66, 58, 110, 36, 183, 97, 197, 187, 222, 171, 99, 81, 254, 65, 144, 67, 60, 153, 149, 98, 219, 192, 221, 52, 245, 209, 87, 39, 252, 41, 21, 68, 78, 110, 131, 249, 162};
.global .align 16 .b8 __cudart_sin_cos_coeffs[128] = {70, 210, 176, 44, 241, 229, 90, 190, 146, 227, 172, 105, 227, 29, 199, 62, 161, 98, 219, 25, 160, 1, 42, 191, 24, 8, 17, 17, 17, 17, 129, 63, 84, 85, 85, 85, 85, 85, 197, 191, 0, 0, 0, 0, 0, 0, 0, 0, 0, 0, 0, 0, 0, 0, 0, 0, 100, 129, 253, 32, 131, 255, 168, 189, 40, 133, 239, 193, 167, 238, 33, 62, 217, 230, 6, 142, 79, 126, 146, 190, 233, 188, 221, 25, 160, 1, 250, 62, 71, 93, 193, 22, 108, 193, 86, 191, 81, 85, 85, 85, 85, 85, 165, 63, 0, 0, 0, 0, 0, 0, 224, 191, 0, 0, 0, 0, 0, 0, 240, 63};

.visible .entry _Z13outside_convoPdS_S_(
	.param .u64 .ptr .align 1 _Z13outside_convoPdS_S__param_0,
	.param .u64 .ptr .align 1 _Z13outside_convoPdS_S__param_1,
	.param .u64 .ptr .align 1 _Z13outside_convoPdS_S__param_2
)
{
	.reg .pred 	%p<2>;
	.reg .b32 	%r<6>;
	.reg .b64 	%rd<19>;
	.reg .b64 	%fd<52>;

	ld.param.u64 	%rd7, [_Z13outside_convoPdS_S__param_0];
	ld.param.u64 	%rd8, [_Z13outside_convoPdS_S__param_1];
	ld.param.u64 	%rd9, [_Z13outside_convoPdS_S__param_2];
	cvta.to.global.u64 	%rd10, %rd9;
	cvta.to.global.u64 	%rd11, %rd8;
	mov.u32 	%r1, %tid.x;
	mul.wide.u32 	%rd12, %r1, 8;
	add.s64 	%rd13, %rd12, %rd11;
	add.s64 	%rd18, %rd13, -56;
	add.s64 	%rd17, %rd10, 64;
	mov.f64 	%fd51, 0d0000000000000000;
	mov.b32 	%r5, 0;
$L__BB0_1:
	ld.global.f64 	%fd4, [%rd18+56];
	ld.global.f64 	%fd5, [%rd17+-64];
	fma.rn.f64 	%fd6, %fd4, %fd5, %fd51;
	ld.global.f64 	%fd7, [%rd18+48];
	ld.global.f64 	%fd8, [%rd17+-56];
	fma.rn.f64 	%fd9, %fd7, %fd8, %fd6;
	ld.global.f64 	%fd10, [%rd18+40];
	ld.global.f64 	%fd11, [%rd17+-48];
	fma.rn.f64 	%fd12, %fd10, %fd11, %fd9;
	ld.global.f64 	%fd13, [%rd18+32];
	ld.global.f64 	%fd14, [%rd17+-40];
	fma.rn.f64 	%fd15, %fd13, %fd14, %fd12;
	ld.global.f64 	%fd16, [%rd18+24];
	ld.global.f64 	%fd17, [%rd17+-32];
	fma.rn.f64 	%fd18, %fd16, %fd17, %fd15;
	ld.global.f64 	%fd19, [%rd18+16];
	ld.global.f64 	%fd20, [%rd17+-24];
	fma.rn.f64 	%fd21, %fd19, %fd20, %fd18;
	ld.global.f64 	%fd22, [%rd18+8];
	ld.global.f64 	%fd23, [%rd17+-16];
	fma.rn.f64 	%fd24, %fd22, %fd23, %fd21;
	ld.global.f64 	%fd25, [%rd18];
	ld.global.f64 	%fd26, [%rd17+-8];
	fma.rn.f64 	%fd27, %fd25, %fd26, %fd24;
	ld.global.f64 	%fd28, [%rd18+-8];
	ld.global.f64 	%fd29, [%rd17];
	fma.rn.f64 	%fd30, %fd28, %fd29, %fd27;
	ld.global.f64 	%fd31, [%rd18+-16];
	ld.global.f64 	%fd32, [%rd17+8];
	fma.rn.f64 	%fd33, %fd31, %fd32, %fd30;
	ld.global.f64 	%fd34, [%rd18+-24];
	ld.global.f64 	%fd35, [%rd17+16];
	fma.rn.f64 	%fd36, %fd34, %fd35, %fd33;
	ld.global.f64 	%fd37, [%rd18+-32];
	ld.global.f64 	%fd38, [%rd17+24];
	fma.rn.f64 	%fd39, %fd37, %fd38, %fd36;
	ld.global.f64 	%fd40, [%rd18+-40];
	ld.global.f64 	%fd41, [%rd17+32];
	fma.rn.f64 	%fd42, %fd40, %fd41, %fd39;
	ld.global.f64 	%fd43, [%rd18+-48];
	ld.global.f64 	%fd44, [%rd17+40];
	fma.rn.f64 	%fd45, %fd43, %fd44, %fd42;
	ld.global.f64 	%fd46, [%rd18+-56];
	ld.global.f64 	%fd47, [%rd17+48];
	fma.rn.f64 	%fd48, %fd46, %fd47, %fd45;
	ld.global.f64 	%fd49, [%rd18+-64];
	ld.global.f64 	%fd50, [%rd17+56];
	fma.rn.f64 	%fd51, %fd49, %fd50, %fd48;
	add.s32 	%r5, %r5, 16;
	add.s64 	%rd18, %rd18, -128;
	add.s64 	%rd17, %rd17, 128;
	setp.ne.s32 	%p1, %r5, 1024;
	@%p1 bra 	$L__BB0_1;
	cvta.to.global.u64 	%rd14, %rd7;
	add.s64 	%rd16, %rd14, %rd12;
	st.global.f64 	[%rd16], %fd51;
	ret;

}
	// .globl	_Z17outside_fma_convoPdS_S_
.visible .entry _Z17outside_fma_convoPdS_S_(
	.param .u64 .ptr .align 1 _Z17outside_fma_convoPdS_S__param_0,
	.param .u64 .ptr .align 1 _Z17outside_fma_convoPdS_S__param_1,
	.param .u64 .ptr .align 1 _Z17outside_fma_convoPdS_S__param_2
)
{
	.reg .pred 	%p<2>;
	.reg .b32 	%r<6>;
	.reg .b64 	%rd<19>;
	.reg .b64 	%fd<52>;

	ld.param.u64 	%rd7, [_Z17outside_fma_convoPdS_S__param_0];
	ld.param.u64 	%rd8, [_Z17outside_fma_convoPdS_S__param_1];
	ld.param.u64 	%rd9, [_Z17outside_fma_convoPdS_S__param_2];
	cvta.to.global.u64 	%rd10, %rd9;
	cvta.to.global.u64 	%rd11, %rd8;
	mov.u32 	%r1, %tid.x;
	mul.wide.u32 	%rd12, %r1, 8;
	add.s64 	%rd13, %rd12, %rd11;
	add.s64 	%rd18, %rd13, -56;
	add.s64 	%rd17, %rd10, 64;
	mov.f64 	%fd51, 0d0000000000000000;
	mov.b32 	%r5, 0;
$L__BB1_1:
	ld.global.f64 	%fd4, [%rd18+56];
	ld.global.f64 	%fd5, [%rd17+-64];
	fma.rn.f64 	%fd6, %fd4, %fd5, %fd51;
	ld.global.f64 	%fd7, [%rd18+48];
	ld.global.f64 	%fd8, [%rd17+-56];
	fma.rn.f64 	%fd9, %fd7, %fd8, %fd6;
	ld.global.f64 	%fd10, [%rd18+40];
	ld.global.f64 	%fd11, [%rd17+-48];
	fma.rn.f64 	%fd12, %fd10, %fd11, %fd9;
	ld.global.f64 	%fd13, [%rd18+32];
	ld.global.f64 	%fd14, [%rd17+-40];
	fma.rn.f64 	%fd15, %fd13, %fd14, %fd12;
	ld.global.f64 	%fd16, [%rd18+24];
	ld.global.f64 	%fd17, [%rd17+-32];
	fma.rn.f64 	%fd18, %fd16, %fd17, %fd15;
	ld.global.f64 	%fd19, [%rd18+16];
	ld.global.f64 	%fd20, [%rd17+-24];
	fma.rn.f64 	%fd21, %fd19, %fd20, %fd18;
	ld.global.f64 	%fd22, [%rd18+8];
	ld.global.f64 	%fd23, [%rd17+-16];
	fma.rn.f64 	%fd24, %fd22, %fd23, %fd21;
	ld.global.f64 	%fd25, [%rd18];
	ld.global.f64 	%fd26, [%rd17+-8];
	fma.rn.f64 	%fd27, %fd25, %fd26, %fd24;
	ld.global.f64 	%fd28, [%rd18+-8];
	ld.global.f64 	%fd29, [%rd17];
	fma.rn.f64 	%fd30, %fd28, %fd29, %fd27;
	ld.global.f64 	%fd31, [%rd18+-16];
	ld.global.f64 	%fd32, [%rd17+8];
	fma.rn.f64 	%fd33, %fd31, %fd32, %fd30;
	ld.global.f64 	%fd34, [%rd18+-24];
	ld.global.f64 	%fd35, [%rd17+16];
	fma.rn.f64 	%fd36, %fd34, %fd35, %fd33;
	ld.global.f64 	%fd37, [%rd18+-32];
	ld.global.f64 	%fd38, [%rd17+24];
	fma.rn.f64 	%fd39, %fd37, %fd38, %fd36;
	ld.global.f64 	%fd40, [%rd18+-40];
	ld.global.f64 	%fd41, [%rd17+32];
	fma.rn.f64 	%fd42, %fd40, %fd41, %fd39;
	ld.global.f64 	%fd43, [%rd18+-48];
	ld.global.f64 	%fd44, [%rd17+40];
	fma.rn.f64 	%fd45, %fd43, %fd44, %fd42;
	ld.global.f64 	%fd46, [%rd18+-56];
	ld.global.f64 	%fd47, [%rd17+48];
	fma.rn.f64 	%fd48, %fd46, %fd47, %fd45;
	ld.global.f64 	%fd49, [%rd18+-64];
	ld.global.f64 	%fd50, [%rd17+56];
	fma.rn.f64 	%fd51, %fd49, %fd50, %fd48;
	add.s32 	%r5, %r5, 16;
	add.s64 	%rd18, %rd18, -128;
	add.s64 	%rd17, %rd17, 128;
	setp.ne.s32 	%p1, %r5, 1024;
	@%p1 bra 	$L__BB1_1;
	cvta.to.global.u64 	%rd14, %rd7;
	add.s64 	%rd16, %rd14, %rd12;
	st.global.f64 	[%rd16], %fd51;
	ret;

}
	// .globl	_Z11polar_convoPdS_S_
.visible .entry _Z11polar_convoPdS_S_(
	.param .u64 .ptr .align 1 _Z11polar_convoPdS_S__param_0,
	.param .u64 .ptr .align 1 _Z11polar_convoPdS_S__param_1,
	.param .u64 .ptr .align 1 _Z11polar_convoPdS_S__param_2
)
{
	.reg .b32 	%r<3>;
	.reg .b64 	%rd<11>;
	.reg .b64 	%fd<7>;

	ld.param.u64 	%rd1, [_Z11polar_convoPdS_S__param_0];
	ld.param.u64 	%rd2, [_Z11polar_convoPdS_S__param_1];
	ld.param.u64 	%rd3, [_Z11polar_convoPdS_S__param_2];
	cvta.to.global.u64 	%rd4, %rd1;
	cvta.to.global.u64 	%rd5, %rd3;
	cvta.to.global.u64 	%rd6, %rd2;
	mov.u32 	%r1, %tid.x;
	shl.b32 	%r2, %r1, 1;
	mul.wide.u32 	%rd7, %r2, 8;
	add.s64 	%rd8, %rd6, %rd7;
	ld.global.f64 	%fd1, [%rd8];
	add.s64 	%rd9, %rd5, %rd7;
	ld.global.f64 	%fd2, [%rd9];
	mul.rn.f64 	%fd3, %fd1, %fd2;
	add.s64 	%rd10, %rd4, %rd7;
	st.global.f64 	[%rd10], %fd3;
	ld.global.f64 	%fd4, [%rd8+8];
	ld.global.f64 	%fd5, [%rd9+8];
	add.rn.f64 	%fd6, %fd4, %fd5;
	st.global.f64 	[%rd10+8], %fd6;
	ret;

}
	// .globl	_Z4idftPdS_S_
.visible .entry _Z4idftPdS_S_(
	.param .u64 .ptr .align 1 _Z4idftPdS_S__param_0,
	.param .u64 .ptr .align 1 _Z4idftPdS_S__param_1,
	.param .u64 .ptr .align 1 _Z4idftPdS_S__param_2
)
{
	.reg .pred 	%p<14>;
	.reg .b32 	%r<39>;
	.reg .b32 	%f<5>;
	.reg .b64 	%rd<29>;
	.reg .b64 	%fd<128>;

	ld.param.u64 	%rd7, [_Z4idftPdS_S__param_2];
	cvta.to.global.u64 	%rd1, %rd7;
	mov.u32 	%r1, %tid.x;
	cvt.rn.f64.u32 	%fd30, %r1;
	mul.f64 	%fd1, %fd30, 0d400921FD9BA1B196;
	mul.f64 	%fd2, %fd30, 0d401921F9F01B866E;
	mov.f32 	%f4, 0f00000000;
	mov.b32 	%r33, 0;
	mov.f64 	%fd122, 0d0000000000000000;
	mov.b64 	%rd28, 0;
	mov.u64 	%rd12, __cudart_sin_cos_coeffs;
$L__BB3_1:
	ld.param.u64 	%rd27, [_Z4idftPdS_S__param_1];
	cvta.to.global.u64 	%rd8, %rd27;
	add.s64 	%rd9, %rd8, %rd28;
	ld.global.f64 	%fd4, [%rd9];
	mul.f64 	%fd31, %fd1, %fd122;
	mul.f64 	%fd5, %fd31, 0d3F50000000000000;
	abs.f64 	%fd6, %fd5;
	setp.neu.f64 	%p1, %fd6, 0d7FF0000000000000;
	@%p1 bra 	$L__BB3_3;
	mov.f64 	%fd37, 0d0000000000000000;
	mul.rn.f64 	%fd123, %fd5, %fd37;
	mov.b32 	%r34, 0;
	bra.uni 	$L__BB3_5;
$L__BB3_3:
	mul.f64 	%fd32, %fd5, 0d3FE45F306DC9C883;
	cvt.rni.s32.f64 	%r34, %fd32;
	cvt.rn.f64.s32 	%fd33, %r34;
	fma.rn.f64 	%fd34, %fd33, 0dBFF921FB54442D18, %fd5;
	fma.rn.f64 	%fd35, %fd33, 0dBC91A62633145C00, %fd34;
	fma.rn.f64 	%fd123, %fd33, 0dB97B839A252049C0, %fd35;
	setp.ltu.f64 	%p2, %fd6, 0d41E0000000000000;
	@%p2 bra 	$L__BB3_5;
	{ // callseq 0, 0
	.param .b64 param0;
	st.param.f64 	[param0], %fd5;
	.param .align 16 .b8 retval0[16];
	call.uni (retval0), 
	__internal_trig_reduction_slowpathd, 
	(
	param0
	);
	ld.param.f64 	%fd123, [retval0];
	ld.param.b32 	%r34, [retval0+8];
	} // callseq 0
$L__BB3_5:
	shl.b32 	%r20, %r34, 6;
	cvt.u64.u32 	%rd10, %r20;
	and.b64  	%rd11, %rd10, 64;
	add.s64 	%rd13, %rd12, %rd11;
	mul.rn.f64 	%fd38, %fd123, %fd123;
	and.b32  	%r21, %r34, 1;
	setp.eq.b32 	%p3, %r21, 1;
	selp.f64 	%fd39, 0dBDA8FF8320FD8164, 0d3DE5DB65F9785EBA, %p3;
	ld.global.nc.v2.f64 	{%fd40, %fd41}, [%rd13];
	fma.rn.f64 	%fd42, %fd39, %fd38, %fd40;
	fma.rn.f64 	%fd43, %fd42, %fd38, %fd41;
	ld.global.nc.v2.f64 	{%fd44, %fd45}, [%rd13+16];
	fma.rn.f64 	%fd46, %fd43, %fd38, %fd44;
	fma.rn.f64 	%fd47, %fd46, %fd38, %fd45;
	ld.global.nc.v2.f64 	{%fd48, %fd49}, [%rd13+32];
	fma.rn.f64 	%fd50, %fd47, %fd38, %fd48;
	fma.rn.f64 	%fd51, %fd50, %fd38, %fd49;
	fma.rn.f64 	%fd52, %fd51, %fd123, %fd123;
	fma.rn.f64 	%fd53, %fd51, %fd38, 0d3FF0000000000000;
	selp.f64 	%fd54, %fd53, %fd52, %p3;
	and.b32  	%r22, %r34, 2;
	setp.eq.s32 	%p4, %r22, 0;
	mov.f64 	%fd55, 0d0000000000000000;
	sub.f64 	%fd56, %fd55, %fd54;
	selp.f64 	%fd57, %fd54, %fd56, %p4;
	mul.f64 	%fd11, %fd4, %fd57;
	add.s64 	%rd14, %rd1, %rd28;
	ld.global.f64 	%fd12, [%rd14];
	mul.f64 	%fd58, %fd2, %fd122;
	mul.f64 	%fd13, %fd58, 0d3F50000000000000;
	abs.f64 	%fd14, %fd13;
	setp.neu.f64 	%p5, %fd14, 0d7FF0000000000000;
	@%p5 bra 	$L__BB3_7;
	mov.f64 	%fd64, 0d0000000000000000;
	mul.rn.f64 	%fd125, %fd13, %fd64;
	mov.b32 	%r36, 1;
	bra.uni 	$L__BB3_10;
$L__BB3_7:
	mul.f64 	%fd59, %fd13, 0d3FE45F306DC9C883;
	cvt.rni.s32.f64 	%r35, %fd59;
	cvt.rn.f64.s32 	%fd60, %r35;
	fma.rn.f64 	%fd61, %fd60, 0dBFF921FB54442D18, %fd13;
	fma.rn.f64 	%fd62, %fd60, 0dBC91A62633145C00, %fd61;
	fma.rn.f64 	%fd125, %fd60, 0dB97B839A252049C0, %fd62;
	setp.ltu.f64 	%p6, %fd14, 0d41E0000000000000;
	@%p6 bra 	$L__BB3_9;
	{ // callseq 1, 0
	.param .b64 param0;
	st.param.f64 	[param0], %fd13;
	.param .align 16 .b8 retval0[16];
	call.uni (retval0), 
	__internal_trig_reduction_slowpathd, 
	(
	param0
	);
	ld.param.f64 	%fd125, [retval0];
	ld.param.b32 	%r35, [retval0+8];
	} // callseq 1
$L__BB3_9:
	add.s32 	%r36, %r35, 1;
$L__BB3_10:
	shl.b32 	%r25, %r36, 6;
	cvt.u64.u32 	%rd15, %r25;
	and.b64  	%rd16, %rd15, 64;
	add.s64 	%rd18, %rd12, %rd16;
	mul.rn.f64 	%fd65, %fd125, %fd125;
	and.b32  	%r26, %r36, 1;
	setp.eq.b32 	%p7, %r26, 1;
	selp.f64 	%fd66, 0dBDA8FF8320FD8164, 0d3DE5DB65F9785EBA, %p7;
	ld.global.nc.v2.f64 	{%fd67, %fd68}, [%rd18];
	fma.rn.f64 	%fd69, %fd66, %fd65, %fd67;
	fma.rn.f64 	%fd70, %fd69, %fd65, %fd68;
	ld.global.nc.v2.f64 	{%fd71, %fd72}, [%rd18+16];
	fma.rn.f64 	%fd73, %fd70, %fd65, %fd71;
	fma.rn.f64 	%fd74, %fd73, %fd65, %fd72;
	ld.global.nc.v2.f64 	{%fd75, %fd76}, [%rd18+32];
	fma.rn.f64 	%fd77, %fd74, %fd65, %fd75;
	fma.rn.f64 	%fd78, %fd77, %fd65, %fd76;
	fma.rn.f64 	%fd79, %fd78, %fd125, %fd125;
	fma.rn.f64 	%fd80, %fd78, %fd65, 0d3FF0000000000000;
	selp.f64 	%fd81, %fd80, %fd79, %p7;
	and.b32  	%r27, %r36, 2;
	setp.eq.s32 	%p8, %r27, 0;
	mov.f64 	%fd82, 0d0000000000000000;
	sub.f64 	%fd83, %fd82, %fd81;
	selp.f64 	%fd84, %fd81, %fd83, %p8;
	mul.f64 	%fd85, %fd12, %fd84;
	mul.f64 	%fd86, %fd85, 0d3F60000000000000;
	mul.f64 	%fd87, %fd11, 0d3F60000000000000;
	sub.f64 	%fd88, %fd87, %fd86;
	cvt.f64.f32 	%fd89, %f4;
	add.f64 	%fd90, %fd88, %fd89;
	cvt.rn.f32.f64 	%f4, %fd90;
	add.f64 	%fd122, %fd122, 0d3FF0000000000000;
	add.s32 	%r33, %r33, 1;
	add.s64 	%rd28, %rd28, 8;
	setp.ne.s32 	%p9, %r33, 1024;
	@%p9 bra 	$L__BB3_1;
	cvt.f64.f32 	%fd91, %f4;
	ld.global.f64 	%fd92, [%rd1];
	fma.rn.f64 	%fd21, %fd92, 0d3F50000000000000, %fd91;
	ld.global.f64 	%fd22, [%rd1+4096];
	mul.f64 	%fd23, %fd2, 0d4090000000000000;
	setp.neu.f64 	%p10, %fd23, 0d7FF0000000000000;
	@%p10 bra 	$L__BB3_13;
	mov.f64 	%fd98, 0d0000000000000000;
	mov.f64 	%fd99, 0d7FF0000000000000;
	mul.rn.f64 	%fd127, %fd99, %fd98;
	mov.b32 	%r38, 1;
	bra.uni 	$L__BB3_16;
$L__BB3_13:
	mul.f64 	%fd93, %fd23, 0d3FE45F306DC9C883;
	cvt.rni.s32.f64 	%r37, %fd93;
	cvt.rn.f64.s32 	%fd94, %r37;
	fma.rn.f64 	%fd95, %fd94, 0dBFF921FB54442D18, %fd23;
	fma.rn.f64 	%fd96, %fd94, 0dBC91A62633145C00, %fd95;
	fma.rn.f64 	%fd127, %fd94, 0dB97B839A252049C0, %fd96;
	setp.ltu.f64 	%p11, %fd23, 0d41E0000000000000;
	@%p11 bra 	$L__BB3_15;
	{ // callseq 2, 0
	.param .b64 param0;
	st.param.f64 	[param0], %fd23;
	.param .align 16 .b8 retval0[16];
	call.uni (retval0), 
	__internal_trig_reduction_slowpathd, 
	(
	param0
	);
	ld.param.f64 	%fd127, [retval0];
	ld.param.b32 	%r37, [retval0+8];
	} // callseq 2
$L__BB3_15:
	add.s32 	%r38, %r37, 1;
$L__BB3_16:
	ld.param.u64 	%rd26, [_Z4idftPdS_S__param_0];
	cvta.to.global.u64 	%rd19, %rd26;
	shl.b32 	%r30, %r38, 6;
	cvt.u64.u32 	%rd20, %r30;
	and.b64  	%rd21, %rd20, 64;
	mov.u64 	%rd22, __cudart_sin_cos_coeffs;
	add.s64 	%rd23, %rd22, %rd21;
	mul.rn.f64 	%fd100, %fd127, %fd127;
	and.b32  	%r31, %r38, 1;
	setp.eq.b32 	%p12, %r31, 1;
	selp.f64 	%fd101, 0dBDA8FF8320FD8164, 0d3DE5DB65F9785EBA, %p12;
	ld.global.nc.v2.f64 	{%fd102, %fd103}, [%rd23];
	fma.rn.f64 	%fd104, %fd101, %fd100, %fd102;
	fma.rn.f64 	%fd105, %fd104, %fd100, %fd103;
	ld.global.nc.v2.f64 	{%fd106, %fd107}, [%rd23+16];
	fma.rn.f64 	%fd108, %fd105, %fd100, %fd106;
	fma.rn.f64 	%fd109, %fd108, %fd100, %fd107;
	ld.global.nc.v2.f64 	{%fd110, %fd111}, [%rd23+32];
	fma.rn.f64 	%fd112, %fd109, %fd100, %fd110;
	fma.rn.f64 	%fd113, %fd112, %fd100, %fd111;
	fma.rn.f64 	%fd114, %fd113, %fd127, %fd127;
	fma.rn.f64 	%fd115, %fd113, %fd100, 0d3FF0000000000000;
	selp.f64 	%fd116, %fd115, %fd114, %p12;
	and.b32  	%r32, %r38, 2;
	setp.eq.s32 	%p13, %r32, 0;
	mov.f64 	%fd117, 0d0000000000000000;
	sub.f64 	%fd118, %fd117, %fd116;
	selp.f64 	%fd119, %fd116, %fd118, %p13;
	mul.f64 	%fd120, %fd22, %fd119;
	fma.rn.f64 	%fd121, %fd120, 0d3F50000000000000, %fd21;
	mul.wide.u32 	%rd24, %r1, 8;
	add.s64 	%rd25, %rd19, %rd24;
	st.global.f64 	[%rd25], %fd121;
	ret;

}
	// .globl	_Z9haar_blurPdS_
.visible .entry _Z9haar_blurPdS_(
	.param .u64 .ptr .align 1 _Z9haar_blurPdS__param_0,
	.param .u64 .ptr .align 1 _Z9haar_blurPdS__param_1
)
{
	.reg .b32 	%r<3>;
	.reg .b64 	%rd<9>;
	.reg .b64 	%fd<4>;

	ld.param.u64 	%rd1, [_Z9haar_blurPdS__param_0];
	ld.param.u64 	%rd2, [_Z9haar_blurPdS__param_1];
	cvta.to.global.u64 	%rd3, %rd1;
	cvta.to.global.u64 	%rd4, %rd2;
	mov.u32 	%r1, %tid.x;
	shl.b32 	%r2, %r1, 1;
	mul.wide.u32 	%rd5, %r2, 8;
	add.s64 	%rd6, %rd4, %rd5;
	ld.global.f64 	%fd1, [%rd6];
	ld.global.f64 	%fd2, [%rd6+8];
	add.f64 	%fd3, %fd1, %fd2;
	mul.wide.u32 	%rd7, %r1, 8;
	add.s64 	%rd8, %rd3, %rd7;
	st.global.f64 	[%rd8], %fd3;
	ret;

}
	// .globl	_Z11haar_detailPdS_
.visible .entry _Z11haar_detailPdS_(
	.param .u64 .ptr .align 1 _Z11haar_detailPdS__param_0,
	.param .u64 .ptr .align 1 _Z11haar_detailPdS__param_1
)
{
	.reg .b32 	%r<3>;
	.reg .b64 	%rd<9>;
	.reg .b64 	%fd<4>;

	ld.param.u64 	%rd1, [_Z11haar_detailPdS__param_0];
	ld.param.u64 	%rd2, [_Z11haar_detailPdS__param_1];
	cvta.to.global.u64 	%rd3, %rd1;
	cvta.to.global.u64 	%rd4, %rd2;
	mov.u32 	%r1, %tid.x;
	shl.b32 	%r2, %r1, 1;
	mul.wide.u32 	%rd5, %r2, 8;
	add.s64 	%rd6, %rd4, %rd5;
	ld.global.f64 	%fd1, [%rd6];
	ld.global.f64 	%fd2, [%rd6+8];
	sub.f64 	%fd3, %fd1, %fd2;
	mul.wide.u32 	%rd7, %r1, 8;
	add.s64 	%rd8, %rd3, %rd7;
	st.global.f64 	[%rd8], %fd3;
	ret;

}
.func  (.param .align 16 .b8 func_retval0[16]) __internal_trig_reduction_slowpathd(
	.param .b64 __internal_trig_reduction_slowpathd_param_0
)
{
	.local .align 8 .b8 	__local_depot6[40];
	.reg .b64 	%SP;
	.reg .b64 	%SPL;
	.reg .pred 	%p<10>;
	.reg .b32 	%r<47>;
	.reg .b64 	%rd<74>;
	.reg .b64 	%fd<5>;

	mov.u64 	%SPL, __local_depot6;
	ld.param.f64 	%fd4, [__internal_trig_reduction_slowpathd_param_0];
	add.u64 	%rd1, %SPL, 0;
	{
	.reg .b32 %temp; 
	mov.b64 	{%temp, %r1}, %fd4;
	}
	shr.u32 	%r2, %r1, 20;
	and.b32  	%r3, %r2, 2047;
	setp.eq.s32 	%p1, %r3, 2047;
	mov.b32 	%r46, 0;
	@%p1 bra 	$L__BB6_9;
	add.s32 	%r20, %r3, -1024;
	mov.b64 	%rd20, %fd4;
	shl.b64 	%rd2, %rd20, 11;
	shr.u32 	%r4, %r20, 6;
	sub.s32 	%r45, 15, %r4;
	sub.s32 	%r21, 19, %r4;
	setp.lt.u32 	%p2, %r20, 128;
	selp.b32 	%r6, 18, %r21, %p2;
	setp.ge.s32 	%p3, %r45, %r6;
	mov.b64 	%rd70, 0;
	@%p3 bra 	$L__BB6_4;
	add.s32 	%r23, %r6, %r4;
	neg.s32 	%r43, %r23;
	or.b64  	%rd3, %rd2, -9223372036854775808;
	mov.b64 	%rd70, 0;
	mov.b32 	%r42, 0;
	mov.u64 	%rd25, __cudart_i2opi_d;
	mov.u32 	%r44, %r45;
$L__BB6_3:
	.pragma "nounroll";
	mul.wide.s32 	%rd22, %r42, 8;
	add.s64 	%rd23, %rd1, %rd22;
	mul.wide.s32 	%rd24, %r44, 8;
	add.s64 	%rd26, %rd25, %rd24;
	ld.global.nc.u64 	%rd27, [%rd26];
	{
	.reg .u32 %r0, %r1, %r2, %r3, %alo, %ahi, %blo, %bhi, %clo, %chi;
	mov.b64 	{%alo,%ahi}, %rd27;
	mov.b64 	{%blo,%bhi}, %rd3;
	mov.b64 	{%clo,%chi}, %rd70;
	mad.lo.cc.u32 	%r0, %alo, %blo, %clo;
	madc.hi.cc.u32 	%r1, %alo, %blo, %chi;
	madc.hi.u32 	%r2, %alo, %bhi, 0;
	mad.lo.cc.u32 	%r1, %alo, %bhi, %r1;
	madc.hi.cc.u32 	%r2, %ahi, %blo, %r2;
	madc.hi.u32 	%r3, %ahi, %bhi, 0;
	mad.lo.cc.u32 	%r1, %ahi, %blo, %r1;
	madc.lo.cc.u32 	%r2, %ahi, %bhi, %r2;
	addc.u32 	%r3, %r3, 0;
	mov.b64 	%rd28, {%r0,%r1};
	mov.b64 	%rd70, {%r2,%r3};
	}
	st.local.u64 	[%rd23], %rd28;
	add.s32 	%r44, %r44, 1;
	add.s32 	%r43, %r43, 1;
	add.s32 	%r42, %r42, 1;
	setp.ne.s32 	%p4, %r43, -15;
	mov.u32 	%r45, %r6;
	@%p4 bra 	$L__BB6_3;
$L__BB6_4:
	cvt.s64.s32 	%rd29, %r45;
	cvt.u64.u32 	%rd30, %r4;
	add.s64 	%rd31, %rd30, %rd29;
	shl.b64 	%rd32, %rd31, 3;
	add.s64 	%rd33, %rd1, %rd32;
	st.local.u64 	[%rd33+-120], %rd70;
	and.b32  	%r15, %r2, 63;
	ld.local.u64 	%rd72, [%rd1+16];
	ld.local.u64 	%rd71, [%rd1+24];
	setp.eq.s32 	%p5, %r15, 0;
	@%p5 bra 	$L__BB6_6;
	shl.b64 	%rd34, %rd71, %r15;
	shr.u64 	%rd35, %rd72, 1;
	xor.b32  	%r24, %r15, 63;
	shr.u64 	%rd36, %rd35, %r24;
	or.b64  	%rd71, %rd34, %rd36;
	ld.local.u64 	%rd37, [%rd1+8];
	shl.b64 	%rd38, %rd72, %r15;
	shr.u64 	%rd39, %rd37, 1;
	shr.u64 	%rd40, %rd39, %r24;
	or.b64  	%rd72, %rd38, %rd40;
$L__BB6_6:
	and.b32  	%r25, %r1, -2147483648;
	shr.u64 	%rd41, %rd71, 62;
	cvt.u32.u64 	%r26, %rd41;
	mov.b64 	{%r27, %r28}, %rd71;
	mov.b64 	{%r29, %r30}, %rd72;
	shf.l.wrap.b32 	%r31, %r30, %r27, 2;
	shf.l.wrap.b32 	%r32, %r27, %r28, 2;
	mov.b64 	%rd42, {%r31, %r32};
	shl.b64 	%rd43, %rd72, 2;
	shr.u64 	%rd44, %rd42, 63;
	cvt.u32.u64 	%r33, %rd44;
	add.s32 	%r34, %r33, %r26;
	setp.eq.s32 	%p6, %r25, 0;
	neg.s32 	%r35, %r34;
	selp.b32 	%r46, %r34, %r35, %p6;
	setp.gt.s64 	%p7, %rd42, -1;
	mov.b64 	%rd45, 0;
	{
	.reg .u32 %r0, %r1, %r2, %r3, %a0, %a1, %a2, %a3, %b0, %b1, %b2, %b3;
	mov.b64 	{%a0,%a1}, %rd45;
	mov.b64 	{%a2,%a3}, %rd45;
	mov.b64 	{%b0,%b1}, %rd43;
	mov.b64 	{%b2,%b3}, %rd42;
	sub.cc.u32 	%r0, %a0, %b0;
	subc.cc.u32 	%r1, %a1, %b1;
	subc.cc.u32 	%r2, %a2, %b2;
	subc.u32 	%r3, %a3, %b3;
	mov.b64 	%rd46, {%r0,%r1};
	mov.b64 	%rd47, {%r2,%r3};
	}
	xor.b32  	%r36, %r25, -2147483648;
	selp.b64 	%rd73, %rd42, %rd47, %p7;
	selp.b64 	%rd14, %rd43, %rd46, %p7;
	selp.b32 	%r17, %r25, %r36, %p7;
	clz.b64 	%r37, %rd73;
	cvt.u64.u32 	%rd15, %r37;
	setp.eq.s32 	%p8, %r37, 0;
	@%p8 bra 	$L__BB6_8;
	cvt.u32.u64 	%r38, %rd15;
	and.b32  	%r39, %r38, 63;
	shl.b64 	%rd48, %rd73, %r39;
	shr.u64 	%rd49, %rd14, 1;
	not.b32 	%r40, %r38;
	and.b32  	%r41, %r40, 63;
	shr.u64 	%rd50, %rd49, %r41;
	or.b64  	%rd73, %rd48, %rd50;
$L__BB6_8:
	mov.b64 	%rd51, -3958705157555305931;
	{
	.reg .u32 %r0, %r1, %r2, %r3, %alo, %ahi, %blo, %bhi;
	mov.b64 	{%alo,%ahi}, %rd73;
	mov.b64 	{%blo,%bhi}, %rd51;
	mul.lo.u32 	%r0, %alo, %blo;
	mul.hi.u32 	%r1, %alo, %blo;
	mad.lo.cc.u32 	%r1, %alo, %bhi, %r1;
	madc.hi.u32 	%r2, %alo, %bhi, 0;
	mad.lo.cc.u32 	%r1, %ahi, %blo, %r1;
	madc.hi.cc.u32 	%r2, %ahi, %blo, %r2;
	madc.hi.u32 	%r3, %ahi, %bhi, 0;
	mad.lo.cc.u32 	%r2, %ahi, %bhi, %r2;
	addc.u32 	%r3, %r3, 0;
	mov.b64 	%rd52, {%r0,%r1};
	mov.b64 	%rd53, {%r2,%r3};
	}
	setp.gt.s64 	%p9, %rd53, 0;
	{
	.reg .u32 %r0, %r1, %r2, %r3, %a0, %a1, %a2, %a3, %b0, %b1, %b2, %b3;
	mov.b64 	{%a0,%a1}, %rd52;
	mov.b64 	{%a2,%a3}, %rd53;
	mov.b64 	{%b0,%b1}, %rd52;
	mov.b64 	{%b2,%b3}, %rd53;
	add.cc.u32 	%r0, %a0, %b0;
	addc.cc.u32 	%r1, %a1, %b1;
	addc.cc.u32 	%r2, %a2, %b2;
	addc.u32 	%r3, %a3, %b3;
	mov.b64 	%rd54, {%r0,%r1};
	mov.b64 	%rd55, {%r2,%r3};
	}
	selp.b64 	%rd56, %rd55, %rd53, %p9;
	selp.s64 	%rd57, -1, 0, %p9;
	sub.s64 	%rd58, %rd57, %rd15;
	cvt.u64.u32 	%rd59, %r17;
	shl.b64 	%rd60, %rd59, 32;
	add.s64 	%rd61, %rd56, 1;
	shr.u64 	%rd62, %rd61, 10;
	add.s64 	%rd63, %rd62, 1;
	shr.u64 	%rd64, %rd63, 1;
	shl.b64 	%rd65, %rd58, 52;
	add.s64 	%rd66, %rd65, %rd64;
	add.s64 	%rd67, %rd66, 4602678819172646912;
	or.b64  	%rd68, %rd67, %rd60;
	mov.b64 	%fd4, %rd68;
$L__BB6_9:
	st.param.f64 	[func_retval0], %fd4;
	st.param.b32 	[func_retval0+8], %r46;
	ret;

}


// ===== COMPILED SASS (sm_100) =====

	.target	sm_100

	.elftype	@"ET_EXEC"


//--------------------- .note.nv.tkinfo           --------------------------
	.section	.note.nv.tkinfo,"",@"SHT_NOTE"
	.sectionflags	@"SHF_NOTE_NV_TKINFO"
	.tkinfo
        /*0018*/ 	.word	0x00000002
        /*0030*/ 	.string	""
        /*0030*/ 	.string	"ptxas"
        /*0030*/ 	.string	"Cuda compilation tools, release 13.0, V13.0.88"
        /*0030*/ 	.string	"Build cuda_13.0.r13.0/compiler.36424714_0"
        /*0030*/ 	.string	"-arch sm_100 -m 64 "



//--------------------- .note.nv.cuinfo           --------------------------
	.section	.note.nv.cuinfo,"",@"SHT_NOTE"
	.sectionflags	@"SHF_NOTE_NV_CUINFO"
        /*0018*/ 	.short	0x0002
        /*001a*/ 	.short	0x0064
        /*001c*/ 	.short	0x0082
	.zero		2


//--------------------- .nv.info                  --------------------------
	.section	.nv.info,"",@"SHT_CUDA_INFO"
	.align	4


	//----- nvinfo : EIATTR_REGCOUNT
	.align		4
        /*0000*/ 	.byte	0x04, 0x2f
        /*0002*/ 	.short	(.L_3 - .L_2)
	.align		4
.L_2:
        /*0004*/ 	.word	index@(_Z13outside_convoPdS_S_)
        /*0008*/ 	.word	0x0000001a


	//----- nvinfo : EIATTR_FRAME_SIZE
	.align		4
.L_3:
        /*000c*/ 	.byte	0x04, 0x11
        /*000e*/ 	.short	(.L_5 - .L_4)
	.align		4
.L_4:
        /*0010*/ 	.word	index@(_Z13outside_convoPdS_S_)
        /*0014*/ 	.word	0x00000000


	//----- nvinfo : EIATTR_REGCOUNT
	.align		4
.L_5:
        /*0018*/ 	.byte	0x04, 0x2f
        /*001a*/ 	.short	(.L_7 - .L_6)
	.align		4
.L_6:
        /*001c*/ 	.word	index@(_Z17outside_fma_convoPdS_S_)
        /*0020*/ 	.word	0x0000001a


	//----- nvinfo : EIATTR_FRAME_SIZE
	.align		4
.L_7:
        /*0024*/ 	.byte	0x04, 0x11
        /*0026*/ 	.short	(.L_9 - .L_8)
	.align		4
.L_8:
        /*0028*/ 	.word	index@(_Z17outside_fma_convoPdS_S_)
        /*002c*/ 	.word	0x00000000


	//----- nvinfo : EIATTR_REGCOUNT
	.align		4
.L_9:
        /*0030*/ 	.byte	0x04, 0x2f
        /*0032*/ 	.short	(.L_11 - .L_10)
	.align		4
.L_10:
        /*0034*/ 	.word	index@(_Z11polar_convoPdS_S_)
        /*0038*/ 	.word	0x00000010


	//----- nvinfo : EIATTR_FRAME_SIZE
	.align		4
.L_11:
        /*003c*/ 	.byte	0x04, 0x11
        /*003e*/ 	.short	(.L_13 - .L_12)
	.align		4
.L_12:
        /*0040*/ 	.word	index@(_Z11polar_convoPdS_S_)
        /*0044*/ 	.word	0x00000000


	//----- nvinfo : EIATTR_REGCOUNT
	.align		4
.L_13:
        /*0048*/ 	.byte	0x04, 0x2f
        /*004a*/ 	.short	(.L_15 - .L_14)
	.align		4
.L_14:
        /*004c*/ 	.word	index@(_Z4idftPdS_S_)
        /*0050*/ 	.word	0x00000024


	//----- nvinfo : EIATTR_FRAME_SIZE
	.align		4
.L_15:
        /*0054*/ 	.byte	0x04, 0x11
        /*0056*/ 	.short	(.L_17 - .L_16)
	.align		4
.L_16:
        /*0058*/ 	.word	index@($_Z4idftPdS_S_$__internal_trig_reduction_slowpathd)
        /*005c*/ 	.word	0x00000028


	//----- nvinfo : EIATTR_FRAME_SIZE
	.align		4
.L_17:
        /*0060*/ 	.byte	0x04, 0x11
        /*0062*/ 	.short	(.L_19 - .L_18)
	.align		4
.L_18:
        /*0064*/ 	.word	index@(_Z4idftPdS_S_)
        /*0068*/ 	.word	0x00000028


	//----- nvinfo : EIATTR_REGCOUNT
	.align		4
.L_19:
        /*006c*/ 	.byte	0x04, 0x2f
        /*006e*/ 	.short	(.L_21 - .L_20)
	.align		4
.L_20:
        /*0070*/ 	.word	index@(_Z9haar_blurPdS_)
        /*0074*/ 	.word	0x0000000e


	//----- nvinfo : EIATTR_FRAME_SIZE
	.align		4
.L_21:
        /*0078*/ 	.byte	0x04, 0x11
        /*007a*/ 	.short	(.L_23 - .L_22)
	.align		4
.L_22:
        /*007c*/ 	.word	index@(_Z9haar_blurPdS_)
        /*0080*/ 	.word	0x00000000


	//----- nvinfo : EIATTR_REGCOUNT
	.align		4
.L_23:
        /*0084*/ 	.byte	0x04, 0x2f
        /*0086*/ 	.short	(.L_25 - .L_24)
	.align		4
.L_24:
        /*0088*/ 	.word	index@(_Z11haar_detailPdS_)
        /*008c*/ 	.word	0x0000000e


	//----- nvinfo : EIATTR_FRAME_SIZE
	.align		4
.L_25:
        /*0090*/ 	.byte	0x04, 0x11
        /*0092*/ 	.short	(.L_27 - .L_26)
	.align		4
.L_26:
        /*0094*/ 	.word	index@(_Z11haar_detailPdS_)
        /*0098*/ 	.word	0x00000000


	//----- nvinfo : EIATTR_MIN_STACK_SIZE
	.align		4
.L_27:
        /*009c*/ 	.byte	0x04, 0x12
        /*009e*/ 	.short	(.L_29 - .L_28)
	.align		4
.L_28:
        /*00a0*/ 	.word	index@(_Z11haar_detailPdS_)
        /*00a4*/ 	.word	0x00000000


	//----- nvinfo : EIATTR_MIN_STACK_SIZE
	.align		4
.L_29:
        /*00a8*/ 	.byte	0x04, 0x12
        /*00aa*/ 	.short	(.L_31 - .L_30)
	.align		4
.L_30:
        /*00ac*/ 	.word	index@(_Z9haar_blurPdS_)
        /*00b0*/ 	.word	0x00000000


	//----- nvinfo : EIATTR_MIN_STACK_SIZE
	.align		4
.L_31:
        /*00b4*/ 	.byte	0x04, 0x12
        /*00b6*/ 	.short	(.L_33 - .L_32)
	.align		4
.L_32:
        /*00b8*/ 	.word	index@(_Z4idftPdS_S_)
        /*00bc*/ 	.word	0x00000028


	//----- nvinfo : EIATTR_MIN_STACK_SIZE
	.align		4
.L_33:
        /*00c0*/ 	.byte	0x04, 0x12
        /*00c2*/ 	.short	(.L_35 - .L_34)
	.align		4
.L_34:
        /*00c4*/ 	.word	index@(_Z11polar_convoPdS_S_)
        /*00c8*/ 	.word	0x00000000


	//----- nvinfo : EIATTR_MIN_STACK_SIZE
	.align		4
.L_35:
        /*00cc*/ 	.byte	0x04, 0x12
        /*00ce*/ 	.short	(.L_37 - .L_36)
	.align		4
.L_36:
        /*00d0*/ 	.word	index@(_Z17outside_fma_convoPdS_S_)
        /*00d4*/ 	.word	0x00000000


	//----- nvinfo : EIATTR_MIN_STACK_SIZE
	.align		4
.L_37:
        /*00d8*/ 	.byte	0x04, 0x12
        /*00da*/ 	.short	(.L_39 - .L_38)
	.align		4
.L_38:
        /*00dc*/ 	.word	index@(_Z13outside_convoPdS_S_)
        /*00e0*/ 	.word	0x00000000
.L_39:


//--------------------- .nv.compat                --------------------------
	.section	.nv.compat,"",@"SHT_CUDA_COMPAT_INFO"
	.align	4
        /*0000*/ 	.byte	0x02, 0x09, 0x00, 0x00, 0x02, 0x02, 0x01, 0x00, 0x02, 0x05, 0x05, 0x00, 0x03, 0x07, 0x01, 0x01
        /*0010*/ 	.byte	0x02, 0x03, 0x00, 0x00, 0x02, 0x06, 0x01, 0x00, 0x04, 0x0b, 0x08, 0x00, 0x01, 0x00, 0x00, 0x00
        /*0020*/ 	.byte	0x00, 0x00, 0x00, 0x00


//--------------------- .nv.info._Z11haar_detailPdS_ --------------------------
	.section	.nv.info._Z11haar_detailPdS_,"",@"SHT_CUDA_INFO"
	.sectionflags	@""
	.align	4


	//----- nvinfo : EIATTR_CUDA_API_VERSION
	.align		4
        /*0000*/ 	.byte	0x04, 0x37
        /*0002*/ 	.short	(.L_41 - .L_40)
.L_40:
        /*0004*/ 	.word	0x00000082


	//----- nvinfo : EIATTR_KPARAM_INFO
	.align		4
.L_41:
        /*0008*/ 	.byte	0x04, 0x17
        /*000a*/ 	.short	(.L_43 - .L_42)
.L_42:
        /*000c*/ 	.word	0x00000000
        /*0010*/ 	.short	0x0001
        /*0012*/ 	.short	0x0008
        /*0014*/ 	.byte	0x00, 0xf5, 0x21, 0x00


	//----- nvinfo : EIATTR_KPARAM_INFO
	.align		4
.L_43:
        /*0018*/ 	.byte	0x04, 0x17
        /*001a*/ 	.short	(.L_45 - .L_44)
.L_44:
        /*001c*/ 	.word	0x00000000
        /*0020*/ 	.short	0x0000
        /*0022*/ 	.short	0x0000
        /*0024*/ 	.byte	0x00, 0xf5, 0x21, 0x00


	//----- nvinfo : EIATTR_SPARSE_MMA_MASK
	.align		4
.L_45:
        /*0028*/ 	.byte	0x03, 0x50
        /*002a*/ 	.short	0x0000


	//----- nvinfo : EIATTR_MAXREG_COUNT
	.align		4
        /*002c*/ 	.byte	0x03, 0x1b
        /*002e*/ 	.short	0x00ff


	//----- nvinfo : EIATTR_MERCURY_ISA_VERSION
	.align		4
        /*0030*/ 	.byte	0x03, 0x5f
        /*0032*/ 	.short	0x0101


	//----- nvinfo : EIATTR_VRC_CTA_INIT_COUNT
	.align		4
        /*0034*/ 	.byte	0x02, 0x4a
	.zero		1
	.zero		1


	//----- nvinfo : EIATTR_EXIT_INSTR_OFFSETS
	.align		4
        /*0038*/ 	.byte	0x04, 0x1c
        /*003a*/ 	.short	(.L_47 - .L_46)


	//   ....[0]....
.L_46:
        /*003c*/ 	.word	0x000000c0


	//----- nvinfo : EIATTR_CBANK_PARAM_SIZE
	.align		4
.L_47:
        /*0040*/ 	.byte	0x03, 0x19
        /*0042*/ 	.short	0x0010


	//----- nvinfo : EIATTR_PARAM_CBANK
	.align		4
        /*0044*/ 	.byte	0x04, 0x0a
        /*0046*/ 	.short	(.L_49 - .L_48)
	.align		4
.L_48:
        /*0048*/ 	.word	index@(.nv.constant0._Z11haar_detailPdS_)
        /*004c*/ 	.short	0x0380
        /*004e*/ 	.short	0x0010


	//----- nvinfo : EIATTR_SW_WAR
	.align		4
.L_49:
        /*0050*/ 	.byte	0x04, 0x36
        /*0052*/ 	.short	(.L_51 - .L_50)
.L_50:
        /*0054*/ 	.word	0x00000008
.L_51:


//--------------------- .nv.info._Z9haar_blurPdS_ --------------------------
	.section	.nv.info._Z9haar_blurPdS_,"",@"SHT_CUDA_INFO"
	.sectionflags	@""
	.align	4


	//----- nvinfo : EIATTR_CUDA_API_VERSION
	.align		4
        /*0000*/ 	.byte	0x04, 0x37
        /*0002*/ 	.short	(.L_53 - .L_52)
.L_52:
        /*0004*/ 	.word	0x00000082


	//----- nvinfo : EIATTR_KPARAM_INFO
	.align		4
.L_53:
        /*0008*/ 	.byte	0x04, 0x17
        /*000a*/ 	.short	(.L_55 - .L_54)
.L_54:
        /*000c*/ 	.word	0x00000000
        /*0010*/ 	.short	0x0001
        /*0012*/ 	.short	0x0008
        /*0014*/ 	.byte	0x00, 0xf5, 0x21, 0x00


	//----- nvinfo : EIATTR_KPARAM_INFO
	.align		4
.L_55:
        /*0018*/ 	.byte	0x04, 0x17
        /*001a*/ 	.short	(.L_57 - .L_56)
.L_56:
        /*001c*/ 	.word	0x00000000
        /*0020*/ 	.short	0x0000
        /*0022*/ 	.short	0x0000
        /*0024*/ 	.byte	0x00, 0xf5, 0x21, 0x00


	//----- nvinfo : EIATTR_SPARSE_MMA_MASK
	.align		4
.L_57:
        /*0028*/ 	.byte	0x03, 0x50
        /*002a*/ 	.short	0x0000


	//----- nvinfo : EIATTR_MAXREG_COUNT
	.align		4
        /*002c*/ 	.byte	0x03, 0x1b
        /*002e*/ 	.short	0x00ff


	//----- nvinfo : EIATTR_MERCURY_ISA_VERSION
	.align		4
        /*0030*/ 	.byte	0x03, 0x5f
        /*0032*/ 	.short	0x0101


	//----- nvinfo : EIATTR_VRC_CTA_INIT_COUNT
	.align		4
        /*0034*/ 	.byte	0x02, 0x4a
	.zero		1
	.zero		1


	//----- nvinfo : EIATTR_EXIT_INSTR_OFFSETS
	.align		4
        /*0038*/ 	.byte	0x04, 0x1c
        /*003a*/ 	.short	(.L_59 - .L_58)


	//   ....[0]....
.L_58:
        /*003c*/ 	.word	0x000000c0


	//----- nvinfo : EIATTR_CBANK_PARAM_SIZE
	.align		4
.L_59:
        /*0040*/ 	.byte	0x03, 0x19
        /*0042*/ 	.short	0x0010


	//----- nvinfo : EIATTR_PARAM_CBANK
	.align		4
        /*0044*/ 	.byte	0x04, 0x0a
        /*0046*/ 	.short	(.L_61 - .L_60)
	.align		4
.L_60:
        /*0048*/ 	.word	index@(.nv.constant0._Z9haar_blurPdS_)
        /*004c*/ 	.short	0x0380
        /*004e*/ 	.short	0x0010


	//----- nvinfo : EIATTR_SW_WAR
	.align		4
.L_61:
        /*0050*/ 	.byte	0x04, 0x36
        /*0052*/ 	.short	(.L_63 - .L_62)
.L_62:
        /*0054*/ 	.word	0x00000008
.L_63:


//--------------------- .nv.info._Z4idftPdS_S_    --------------------------
	.section	.nv.info._Z4idftPdS_S_,"",@"SHT_CUDA_INFO"
	.sectionflags	@""
	.align	4


	//----- nvinfo : EIATTR_CUDA_API_VERSION
	.align		4
        /*0000*/ 	.byte	0x04, 0x37
        /*0002*/ 	.short	(.L_65 - .L_64)
.L_64:
        /*0004*/ 	.word	0x00000082


	//----- nvinfo : EIATTR_KPARAM_INFO
	.align		4
.L_65:
        /*0008*/ 	.byte	0x04, 0x17
        /*000a*/ 	.short	(.L_67 - .L_66)
.L_66:
        /*000c*/ 	.word	0x00000000
        /*0010*/ 	.short	0x0002
        /*0012*/ 	.short	0x0010
        /*0014*/ 	.byte	0x00, 0xf5, 0x21, 0x00


	//----- nvinfo : EIATTR_KPARAM_INFO
	.align		4
.L_67:
        /*0018*/ 	.byte	0x04, 0x17
        /*001a*/ 	.short	(.L_69 - .L_68)
.L_68:
        /*001c*/ 	.word	0x00000000
        /*0020*/ 	.short	0x0001
        /*0022*/ 	.short	0x0008
        /*0024*/ 	.byte	0x00, 0xf5, 0x21, 0x00


	//----- nvinfo : EIATTR_KPARAM_INFO
	.align		4
.L_69:
        /*0028*/ 	.byte	0x04, 0x17
        /*002a*/ 	.short	(.L_71 - .L_70)
.L_70:
        /*002c*/ 	.word	0x00000000
        /*0030*/ 	.short	0x0000
        /*0032*/ 	.short	0x0000
        /*0034*/ 	.byte	0x00, 0xf5, 0x21, 0x00


	//----- nvinfo : EIATTR_SPARSE_MMA_MASK
	.align		4
.L_71:
        /*0038*/ 	.byte	0x03, 0x50
        /*003a*/ 	.short	0x0000


	//----- nvinfo : EIATTR_MAXREG_COUNT
	.align		4
        /*003c*/ 	.byte	0x03, 0x1b
        /*003e*/ 	.short	0x00ff


	//----- nvinfo : EIATTR_MERCURY_ISA_VERSION
	.align		4
        /*0040*/ 	.byte	0x03, 0x5f
        /*0042*/ 	.short	0x0101


	//----- nvinfo : EIATTR_VRC_CTA_INIT_COUNT
	.align		4
        /*0044*/ 	.byte	0x02, 0x4a
	.zero		1
	.zero		1


	//----- nvinfo : EIATTR_EXIT_INSTR_OFFSETS
	.align		4
        /*0048*/ 	.byte	0x04, 0x1c
        /*004a*/ 	.short	(.L_73 - .L_72)


	//   ....[0]....
.L_72:
        /*004c*/ 	.word	0x00000e70


	//----- nvinfo : EIATTR_CRS_STACK_SIZE
	.align		4
.L_73:
        /*0050*/ 	.byte	0x04, 0x1e
        /*0052*/ 	.short	(.L_75 - .L_74)
.L_74:
        /*0054*/ 	.word	0x00000000


	//----- nvinfo : EIATTR_CBANK_PARAM_SIZE
	.align		4
.L_75:
        /*0058*/ 	.byte	0x03, 0x19
        /*005a*/ 	.short	0x0018


	//----- nvinfo : EIATTR_PARAM_CBANK
	.align		4
        /*005c*/ 	.byte	0x04, 0x0a
        /*005e*/ 	.short	(.L_77 - .L_76)
	.align		4
.L_76:
        /*0060*/ 	.word	index@(.nv.constant0._Z4idftPdS_S_)
        /*0064*/ 	.short	0x0380
        /*0066*/ 	.short	0x0018


	//----- nvinfo : EIATTR_SW_WAR
	.align		4
.L_77:
        /*0068*/ 	.byte	0x04, 0x36
        /*006a*/ 	.short	(.L_79 - .L_78)
.L_78:
        /*006c*/ 	.word	0x00000008
.L_79:


//--------------------- .nv.info._Z11polar_convoPdS_S_ --------------------------
	.section	.nv.info._Z11polar_convoPdS_S_,"",@"SHT_CUDA_INFO"
	.sectionflags	@""
	.align	4


	//----- nvinfo : EIATTR_CUDA_API_VERSION
	.align		4
        /*0000*/ 	.byte	0x04, 0x37
        /*0002*/ 	.short	(.L_81 - .L_80)
.L_80:
        /*0004*/ 	.word	0x00000082


	//----- nvinfo : EIATTR_KPARAM_INFO
	.align		4
.L_81:
        /*0008*/ 	.byte	0x04, 0x17
        /*000a*/ 	.short	(.L_83 - .L_82)
.L_82:
        /*000c*/ 	.word	0x00000000
        /*0010*/ 	.short	0x0002
        /*0012*/ 	.short	0x0010
        /*0014*/ 	.byte	0x00, 0xf5, 0x21, 0x00


	//----- nvinfo : EIATTR_KPARAM_INFO
	.align		4
.L_83:
        /*0018*/ 	.byte	0x04, 0x17
        /*001a*/ 	.short	(.L_85 - .L_84)
.L_84:
        /*001c*/ 	.word	0x00000000
        /*0020*/ 	.short	0x0001
        /*0022*/ 	.short	0x0008
        /*0024*/ 	.byte	0x00, 0xf5, 0x21, 0x00


	//----- nvinfo : EIATTR_KPARAM_INFO
	.align		4
.L_85:
        /*0028*/ 	.byte	0x04, 0x17
        /*002a*/ 	.short	(.L_87 - .L_86)
.L_86:
        /*002c*/ 	.word	0x00000000
        /*0030*/ 	.short	0x0000
        /*0032*/ 	.short	0x0000
        /*0034*/ 	.byte	0x00, 0xf5, 0x21, 0x00


	//----- nvinfo : EIATTR_SPARSE_MMA_MASK
	.align		4
.L_87:
        /*0038*/ 	.byte	0x03, 0x50
        /*003a*/ 	.short	0x0000


	//----- nvinfo : EIATTR_MAXREG_COUNT
	.align		4
        /*003c*/ 	.byte	0x03, 0x1b
        /*003e*/ 	.short	0x00ff


	//----- nvinfo : EIATTR_MERCURY_ISA_VERSION
	.align		4
        /*0040*/ 	.byte	0x03, 0x5f
        /*0042*/ 	.short	0x0101


	//----- nvinfo : EIATTR_VRC_CTA_INIT_COUNT
	.align		4
        /*0044*/ 	.byte	0x02, 0x4a
	.zero		1
	.zero		1


	//----- nvinfo : EIATTR_EXIT_INSTR_OFFSETS
	.align		4
        /*0048*/ 	.byte	0x04, 0x1c
        /*004a*/ 	.short	(.L_89 - .L_88)


	//   ....[0]....
.L_88:
        /*004c*/ 	.word	0x00000120


	//----- nvinfo : EIATTR_CBANK_PARAM_SIZE
	.align		4
.L_89:
        /*0050*/ 	.byte	0x03, 0x19
        /*0052*/ 	.short	0x0018


	//----- nvinfo : EIATTR_PARAM_CBANK
	.align		4
        /*0054*/ 	.byte	0x04, 0x0a
        /*0056*/ 	.short	(.L_91 - .L_90)
	.align		4
.L_90:
        /*0058*/ 	.word	index@(.nv.constant0._Z11polar_convoPdS_S_)
        /*005c*/ 	.short	0x0380
        /*005e*/ 	.short	0x0018


	//----- nvinfo : EIATTR_SW_WAR
	.align		4
.L_91:
        /*0060*/ 	.byte	0x04, 0x36
        /*0062*/ 	.short	(.L_93 - .L_92)
.L_92:
        /*0064*/ 	.word	0x00000008
.L_93:


//--------------------- .nv.info._Z17outside_fma_convoPdS_S_ --------------------------
	.section	.nv.info._Z17outside_fma_convoPdS_S_,"",@"SHT_CUDA_INFO"
	.sectionflags	@""
	.align	4


	//----- nvinfo : EIATTR_CUDA_API_VERSION
	.align		4
        /*0000*/ 	.byte	0x04, 0x37
        /*0002*/ 	.short	(.L_95 - .L_94)
.L_94:
        /*0004*/ 	.word	0x00000082


	//----- nvinfo : EIATTR_KPARAM_INFO
	.align		4
.L_95:
        /*0008*/ 	.byte	0x04, 0x17
        /*000a*/ 	.short	(.L_97 - .L_96)
.L_96:
        /*000c*/ 	.word	0x00000000
        /*0010*/ 	.short	0x0002
        /*0012*/ 	.short	0x0010
        /*0014*/ 	.byte	0x00, 0xf5, 0x21, 0x00


	//----- nvinfo : EIATTR_KPARAM_INFO
	.align		4
.L_97:
        /*0018*/ 	.byte	0x04, 0x17
        /*001a*/ 	.short	(.L_99 - .L_98)
.L_98:
        /*001c*/ 	.word	0x00000000
        /*0020*/ 	.short	0x0001
        /*0022*/ 	.short	0x0008
        /*0024*/ 	.byte	0x00, 0xf5, 0x21, 0x00


	//----- nvinfo : EIATTR_KPARAM_INFO
	.align		4
.L_99:
        /*0028*/ 	.byte	0x04, 0x17
        /*002a*/ 	.short	(.L_101 - .L_100)
.L_100:
        /*002c*/ 	.word	0x00000000
        /*0030*/ 	.short	0x0000
        /*0032*/ 	.short	0x0000
        /*0034*/ 	.byte	0x00, 0xf5, 0x21, 0x00


	//----- nvinfo : EIATTR_SPARSE_MMA_MASK
	.align		4
.L_101:
        /*0038*/ 	.byte	0x03, 0x50
        /*003a*/ 	.short	0x0000


	//----- nvinfo : EIATTR_MAXREG_COUNT
	.align		4
        /*003c*/ 	.byte	0x03, 0x1b
        /*003e*/ 	.short	0x00ff


	//----- nvinfo : EIATTR_MERCURY_ISA_VERSION
	.align		4
        /*0040*/ 	.byte	0x03, 0x5f
        /*0042*/ 	.short	0x0101


	//----- nvinfo : EIATTR_VRC_CTA_INIT_COUNT
	.align		4
        /*0044*/ 	.byte	0x02, 0x4a
	.zero		1
	.zero		1


	//----- nvinfo : EIATTR_EXIT_INSTR_OFFSETS
	.align		4
        /*0048*/ 	.byte	0x04, 0x1c
        /*004a*/ 	.short	(.L_103 - .L_102)


	//   ....[0]....
.L_102:
        /*004c*/ 	.word	0x000004c0


	//----- nvinfo : EIATTR_CBANK_PARAM_SIZE
	.align		4
.L_103:
        /*0050*/ 	.byte	0x03, 0x19
        /*0052*/ 	.short	0x0018


	//----- nvinfo : EIATTR_PARAM_CBANK
	.align		4
        /*0054*/ 	.byte	0x04, 0x0a
        /*0056*/ 	.short	(.L_105 - .L_104)
	.align		4
.L_104:
        /*0058*/ 	.word	index@(.nv.constant0._Z17outside_fma_convoPdS_S_)
        /*005c*/ 	.short	0x0380
        /*005e*/ 	.short	0x0018


	//----- nvinfo : EIATTR_SW_WAR
	.align		4
.L_105:
        /*0060*/ 	.byte	0x04, 0x36
        /*0062*/ 	.short	(.L_107 - .L_106)
.L_106:
        /*0064*/ 	.word	0x00000008
.L_107:


//--------------------- .nv.info._Z13outside_convoPdS_S_ --------------------------
	.section	.nv.info._Z13outside_convoPdS_S_,"",@"SHT_CUDA_INFO"
	.sectionflags	@""
	.align	4


	//----- nvinfo : EIATTR_CUDA_API_VERSION
	.align		4
        /*0000*/ 	.byte	0x04, 0x37
        /*0002*/ 	.short	(.L_109 - .L_108)
.L_108:
        /*0004*/ 	.word	0x00000082


	//----- nvinfo : EIATTR_KPARAM_INFO
	.align		4
.L_109:
        /*0008*/ 	.byte	0x04, 0x17
        /*000a*/ 	.short	(.L_111 - .L_110)
.L_110:
        /*000c*/ 	.word	0x00000000
        /*0010*/ 	.short	0x0002
        /*0012*/ 	.short	0x0010
        /*0014*/ 	.byte	0x00, 0xf5, 0x21, 0x00


	//----- nvinfo : EIATTR_KPARAM_INFO
	.align		4
.L_111:
        /*0018*/ 	.byte	0x04, 0x17
        /*001a*/ 	.short	(.L_113 - .L_112)
.L_112:
        /*001c*/ 	.word	0x00000000
        /*0020*/ 	.short	0x0001
        /*0022*/ 	.short	0x0008
        /*0024*/ 	.byte	0x00, 0xf5, 0x21, 0x00


	//----- nvinfo : EIATTR_KPARAM_INFO
	.align		4
.L_113:
        /*0028*/ 	.byte	0x04, 0x17
        /*002a*/ 	.short	(.L_115 - .L_114)
.L_114:
        /*002c*/ 	.word	0x00000000
        /*0030*/ 	.short	0x0000
        /*0032*/ 	.short	0x0000
        /*0034*/ 	.byte	0x00, 0xf5, 0x21, 0x00


	//----- nvinfo : EIATTR_SPARSE_MMA_MASK
	.align		4
.L_115:
        /*0038*/ 	.byte	0x03, 0x50
        /*003a*/ 	.short	0x0000


	//----- nvinfo : EIATTR_MAXREG_COUNT
	.align		4
        /*003c*/ 	.byte	0x03, 0x1b
        /*003e*/ 	.short	0x00ff


	//----- nvinfo : EIATTR_MERCURY_ISA_VERSION
	.align		4
        /*0040*/ 	.byte	0x03, 0x5f
        /*0042*/ 	.short	0x0101


	//----- nvinfo : EIATTR_VRC_CTA_INIT_COUNT
	.align		4
        /*0044*/ 	.byte	0x02, 0x4a
	.zero		1
	.zero		1


	//----- nvinfo : EIATTR_EXIT_INSTR_OFFSETS
	.align		4
        /*0048*/ 	.byte	0x04, 0x1c
        /*004a*/ 	.short	(.L_117 - .L_116)


	//   ....[0]....
.L_116:
        /*004c*/ 	.word	0x000004c0


	//----- nvinfo : EIATTR_CBANK_PARAM_SIZE
	.align		4
.L_117:
        /*0050*/ 	.byte	0x03, 0x19
        /*0052*/ 	.short	0x0018


	//----- nvinfo : EIATTR_PARAM_CBANK
	.align		4
        /*0054*/ 	.byte	0x04, 0x0a
        /*0056*/ 	.short	(.L_119 - .L_118)
	.align		4
.L_118:
        /*0058*/ 	.word	index@(.nv.constant0._Z13outside_convoPdS_S_)
        /*005c*/ 	.short	0x0380
        /*005e*/ 	.short	0x0018


	//----- nvinfo : EIATTR_SW_WAR
	.align		4
.L_119:
        /*0060*/ 	.byte	0x04, 0x36
        /*0062*/ 	.short	(.L_121 - .L_120)
.L_120:
        /*0064*/ 	.word	0x00000008
.L_121:


//--------------------- .nv.callgraph             --------------------------
	.section	.nv.callgraph,"",@"SHT_CUDA_CALLGRAPH"
	.align	4
	.sectionentsize	8
	.align		4
        /*0000*/ 	.word	0x00000000
	.align		4
        /*0004*/ 	.word	0xffffffff
	.align		4
        /*0008*/ 	.word	0x00000000
	.align		4
        /*000c*/ 	.word	0xfffffffe
	.align		4
        /*0010*/ 	.word	0x00000000
	.align		4
        /*0014*/ 	.word	0xfffffffd
	.align		4
        /*0018*/ 	.word	0x00000000
	.align		4
        /*001c*/ 	.word	0xfffffffc


//--------------------- .nv.constant4             --------------------------
	.section	.nv.constant4,"a",@progbits
	.align	8
	.align		8
.nv.constant4:
        /*0000*/ 	.dword	__cudart_i2opi_d
	.align		8
        /*0008*/ 	.dword	__cudart_sin_cos_coeffs


//--------------------- .text._Z11haar_detailPdS_ --------------------------
	.section	.text._Z11haar_detailPdS_,"ax",@progbits
	.align	128
        .global         _Z11haar_detailPdS_
        .type           _Z11haar_detailPdS_,@function
        .size           _Z11haar_detailPdS_,(.L_x_27 - _Z11haar_detailPdS_)
        .other          _Z11haar_detailPdS_,@"STO_CUDA_ENTRY STV_DEFAULT"
_Z11haar_detailPdS_:
.text._Z11haar_detailPdS_:
[----:B------:R-:W-:Y:S01]  /*0000*/  LDC R1, c[0x0][0x37c] ;  /* 0x0000df00ff017b82 */ /* 0x000fe20000000800 */
[----:B------:R-:W0:Y:S07]  /*0010*/  S2R R11, SR_TID.X ;  /* 0x00000000000b7919 */ /* 0x000e2e0000002100 */
[----:B------:R-:W1:Y:S01]  /*0020*/  LDC.64 R2, c[0x0][0x388] ;  /* 0x0000e200ff027b82 */ /* 0x000e620000000a00 */
[----:B------:R-:W2:Y:S07]  /*0030*/  LDCU.64 UR4, c[0x0][0x358] ;  /* 0x00006b00ff0477ac */ /* 0x000eae0008000a00 */
[----:B------:R-:W3:Y:S01]  /*0040*/  LDC.64 R8, c[0x0][0x380] ;  /* 0x0000e000ff087b82 */ /* 0x000ee20000000a00 */
[----:B0-----:R-:W-:-:S05]  /*0050*/  SHF.L.U32 R5, R11, 0x1, RZ ;  /* 0x000000010b057819 */ /* 0x001fca00000006ff */
[----:B-1----:R-:W-:-:S05]  /*0060*/  IMAD.WIDE.U32 R2, R5, 0x8, R2 ;  /* 0x0000000805027825 */ /* 0x002fca00078e0002 */
[----:B--2---:R-:W2:Y:S04]  /*0070*/  LDG.E.64 R4, desc[UR4][R2.64] ;  /* 0x0000000402047981 */ /* 0x004ea8000c1e1b00 */
[----:B------:R-:W2:Y:S02]  /*0080*/  LDG.E.64 R6, desc[UR4][R2.64+0x8] ;  /* 0x0000080402067981 */ /* 0x000ea4000c1e1b00 */
[----:B--2---:R-:W-:Y:S01]  /*0090*/  DADD R4, R4, -R6 ;  /* 0x0000000004047229 */ /* 0x004fe20000000806 */
[----:B---3--:R-:W-:-:S06]  /*00a0*/  IMAD.WIDE.U32 R6, R11, 0x8, R8 ;  /* 0x000000080b067825 */ /* 0x008fcc00078e0008 */
[----:B------:R-:W-:Y:S01]  /*00b0*/  STG.E.64 desc[UR4][R6.64], R4 ;  /* 0x0000000406007986 */ /* 0x000fe2000c101b04 */
[----:B------:R-:W-:Y:S05]  /*00c0*/  EXIT ;  /* 0x000000000000794d */ /* 0x000fea0003800000 */
.L_x_0:
[----:B------:R-:W-:-:S00]  /*00d0*/  BRA `(.L_x_0) ;  /* 0xfffffffc00fc7947 */ /* 0x000fc0000383ffff */
[----:B------:R-:W-:-:S00]  /*00e0*/  NOP ;  /* 0x0000000000007918 */ /* 0x000fc00000000000 */
        /* <DEDUP_REMOVED lines=9> */
.L_x_27:


//--------------------- .text._Z9haar_blurPdS_    --------------------------
	.section	.text._Z9haar_blurPdS_,"ax",@progbits
	.align	128
        .global         _Z9haar_blurPdS_
        .type           _Z9haar_blurPdS_,@function
        .size           _Z9haar_blurPdS_,(.L_x_28 - _Z9haar_blurPdS_)
        .other          _Z9haar_blurPdS_,@"STO_CUDA_ENTRY STV_DEFAULT"
_Z9haar_blurPdS_:
.text._Z9haar_blurPdS_:
        /* <DEDUP_REMOVED lines=9> */
[----:B--2---:R-:W-:Y:S01]  /*0090*/  DADD R4, R4, R6 ;  /* 0x0000000004047229 */ /* 0x004fe20000000006 */
[----:B---3--:R-:W-:-:S06]  /*00a0*/  IMAD.WIDE.U32 R6, R11, 0x8, R8 ;  /* 0x000000080b067825 */ /* 0x008fcc00078e0008 */
[----:B------:R-:W-:Y:S01]  /*00b0*/  STG.E.64 desc[UR4][R6.64], R4 ;  /* 0x0000000406007986 */ /* 0x000fe2000c101b04 */
[----:B------:R-:W-:Y:S05]  /*00c0*/  EXIT ;  /* 0x000000000000794d */ /* 0x000fea0003800000 */
.L_x_1:
        /* <DEDUP_REMOVED lines=11> */
.L_x_28:


//--------------------- .text._Z4idftPdS_S_       --------------------------
	.section	.text._Z4idftPdS_S_,"ax",@progbits
	.align	128
        .global         _Z4idftPdS_S_
        .type           _Z4idftPdS_S_,@function
        .size           _Z4idftPdS_S_,(.L_x_26 - _Z4idftPdS_S_)
        .other          _Z4idftPdS_S_,@"STO_CUDA_ENTRY STV_DEFAULT"
_Z4idftPdS_S_:
.text._Z4idftPdS_S_:
[----:B------:R-:W0:Y:S01]  /*0000*/  LDC R1, c[0x0][0x37c] ;  /* 0x0000df00ff017b82 */ /* 0x000e220000000800 */
[----:B------:R-:W1:Y:S01]  /*0010*/  S2R R10, SR_TID.X ;  /* 0x00000000000a7919 */ /* 0x000e620000002100 */
[----:B------:R-:W-:Y:S01]  /*0020*/  UMOV UR4, 0x9ba1b196 ;  /* 0x9ba1b19600047882 */ /* 0x000fe20000000000 */
[----:B------:R-:W-:Y:S01]  /*0030*/  UMOV UR5, 0x400921fd ;  /* 0x400921fd00057882 */ /* 0x000fe20000000000 */
[----:B0-----:R-:W-:Y:S01]  /*0040*/  VIADD R1, R1, 0xffffffd8 ;  /* 0xffffffd801017836 */ /* 0x001fe20000000000 */
[----:B------:R-:W-:Y:S01]  /*0050*/  UMOV UR6, 0xf01b866e ;  /* 0xf01b866e00067882 */ /* 0x000fe20000000000 */
[----:B------:R-:W-:Y:S01]  /*0060*/  UMOV UR7, 0x401921f9 ;  /* 0x401921f900077882 */ /* 0x000fe20000000000 */
[----:B------:R-:W-:Y:S01]  /*0070*/  IMAD.MOV.U32 R0, RZ, RZ, RZ ;  /* 0x000000ffff007224 */ /* 0x000fe200078e00ff */
[----:B------:R-:W-:Y:S01]  /*0080*/  CS2R R6, SRZ ;  /* 0x0000000000067805 */ /* 0x000fe2000001ff00 */
[----:B------:R-:W0:Y:S01]  /*0090*/  LDCU.64 UR8, c[0x0][0x358] ;  /* 0x00006b00ff0877ac */ /* 0x000e220008000a00 */
[----:B------:R-:W2:Y:S01]  /*00a0*/  LDCU.64 UR14, c[0x4][0x8] ;  /* 0x01000100ff0e77ac */ /* 0x000ea20008000a00 */
[----:B------:R-:W3:Y:S01]  /*00b0*/  LDCU.64 UR12, c[0x0][0x388] ;  /* 0x00007100ff0c77ac */ /* 0x000ee20008000a00 */
[----:B------:R-:W4:Y:S01]  /*00c0*/  LDCU.64 UR16, c[0x0][0x390] ;  /* 0x00007200ff1077ac */ /* 0x000f220008000a00 */
[----:B-1----:R-:W1:Y:S02]  /*00d0*/  I2F.F64.U32 R4, R10 ;  /* 0x0000000a00047312 */ /* 0x002e640000201800 */
[C---:B-1----:R-:W-:Y:S01]  /*00e0*/  DMUL R2, R4.reuse, UR4 ;  /* 0x0000000404027c28 */ /* 0x042fe20008000000 */
[----:B------:R-:W-:Y:S01]  /*00f0*/  UMOV UR4, URZ ;  /* 0x000000ff00047c82 */ /* 0x000fe20008000000 */
[----:B------:R-:W-:Y:S01]  /*0100*/  DMUL R4, R4, UR6 ;  /* 0x0000000604047c28 */ /* 0x000fe20008000000 */
[----:B------:R-:W-:Y:S01]  /*0110*/  UMOV UR5, URZ ;  /* 0x000000ff00057c82 */ /* 0x000fe20008000000 */
[----:B0-234-:R-:W-:-:S09]  /*0120*/  UMOV UR6, URZ ;  /* 0x000000ff00067c82 */ /* 0x01dfd20008000000 */
.L_x_8:
[----:B------:R-:W-:-:S04]  /*0130*/  UIADD3 UR7, UP0, UPT, UR5, UR12, URZ ;  /* 0x0000000c05077290 */ /* 0x000fc8000ff1e0ff */
[----:B------:R-:W-:Y:S02]  /*0140*/  UIADD3.X UR10, UPT, UPT, UR6, UR13, URZ, UP0, !UPT ;  /* 0x0000000d060a7290 */ /* 0x000fe400087fe4ff */
[----:B------:R-:W-:-:S04]  /*0150*/  IMAD.U32 R24, RZ, RZ, UR7 ;  /* 0x00000007ff187e24 */ /* 0x000fc8000f8e00ff */
[----:B------:R-:W-:-:S06]  /*0160*/  IMAD.U32 R25, RZ, RZ, UR10 ;  /* 0x0000000aff197e24 */ /* 0x000fcc000f8e00ff */
[----:B------:R-:W5:Y:S01]  /*0170*/  LDG.E.64 R24, desc[UR8][R24.64] ;  /* 0x0000000818187981 */ /* 0x000f62000c1e1b00 */
[----:B0-----:R-:W-:Y:S01]  /*0180*/  DMUL R8, R2, R6 ;  /* 0x0000000602087228 */ /* 0x001fe20000000000 */
[----:B------:R-:W-:Y:S07]  /*0190*/  BSSY.RECONVERGENT B0, `(.L_x_2) ;  /* 0x000001b000007945 */ /* 0x000fee0003800200 */
[----:B------:R-:W-:-:S08]  /*01a0*/  DMUL R14, R8, 0.0009765625 ;  /* 0x3f500000080e7828 */ /* 0x000fd00000000000 */
[----:B------:R-:W-:-:S14]  /*01b0*/  DSETP.NEU.AND P0, PT, |R14|, +INF , PT ;  /* 0x7ff000000e00742a */ /* 0x000fdc0003f0d200 */
[----:B------:R-:W-:Y:S01]  /*01c0*/  @!P0 DMUL R26, RZ, R14 ;  /* 0x0000000eff1a8228 */ /* 0x000fe20000000000 */
[----:B------:R-:W-:Y:S01]  /*01d0*/  @!P0 IMAD.MOV.U32 R11, RZ, RZ, RZ ;  /* 0x000000ffff0b8224 */ /* 0x000fe200078e00ff */
[----:B-1----:R-:W-:Y:S09]  /*01e0*/  @!P0 BRA `(.L_x_3) ;  /* 0x0000000000548947 */ /* 0x002ff20003800000 */
[----:B------:R-:W-:Y:S01]  /*01f0*/  UMOV UR10, 0x6dc9c883 ;  /* 0x6dc9c883000a7882 */ /* 0x000fe20000000000 */
[----:B------:R-:W-:Y:S01]  /*0200*/  UMOV UR11, 0x3fe45f30 ;  /* 0x3fe45f30000b7882 */ /* 0x000fe20000000000 */
[C---:B------:R-:W-:Y:S02]  /*0210*/  DSETP.GE.AND P0, PT, |R14|.reuse, 2.14748364800000000000e+09, PT ;  /* 0x41e000000e00742a */ /* 0x040fe40003f06200 */
[----:B------:R-:W-:Y:S01]  /*0220*/  DMUL R8, R14, UR10 ;  /* 0x0000000a0e087c28 */ /* 0x000fe20008000000 */
[----:B------:R-:W-:Y:S01]  /*0230*/  UMOV UR10, 0x54442d18 ;  /* 0x54442d18000a7882 */ /* 0x000fe20000000000 */
[----:B------:R-:W-:-:S04]  /*0240*/  UMOV UR11, 0x3ff921fb ;  /* 0x3ff921fb000b7882 */ /* 0x000fc80000000000 */
[----:B------:R-:W0:Y:S08]  /*0250*/  F2I.F64 R11, R8 ;  /* 0x00000008000b7311 */ /* 0x000e300000301100 */
[----:B0-----:R-:W0:Y:S02]  /*0260*/  I2F.F64 R26, R11 ;  /* 0x0000000b001a7312 */ /* 0x001e240000201c00 */
[----:B0-----:R-:W-:Y:S01]  /*0270*/  DFMA R12, R26, -UR10, R14 ;  /* 0x8000000a1a0c7c2b */ /* 0x001fe2000800000e */
[----:B------:R-:W-:Y:S01]  /*0280*/  UMOV UR10, 0x33145c00 ;  /* 0x33145c00000a7882 */ /* 0x000fe20000000000 */
[----:B------:R-:W-:-:S06]  /*0290*/  UMOV UR11, 0x3c91a626 ;  /* 0x3c91a626000b7882 */ /* 0x000fcc0000000000 */
[----:B------:R-:W-:Y:S01]  /*02a0*/  DFMA R12, R26, -UR10, R12 ;  /* 0x8000000a1a0c7c2b */ /* 0x000fe2000800000c */
[----:B------:R-:W-:Y:S01]  /*02b0*/  UMOV UR10, 0x252049c0 ;  /* 0x252049c0000a7882 */ /* 0x000fe20000000000 */
[----:B------:R-:W-:-:S06]  /*02c0*/  UMOV UR11, 0x397b839a ;  /* 0x397b839a000b7882 */ /* 0x000fcc0000000000 */
[----:B------:R-:W-:Y:S01]  /*02d0*/  DFMA R26, R26, -UR10, R12 ;  /* 0x8000000a1a1a7c2b */ /* 0x000fe2000800000c */
[----:B------:R-:W-:Y:S10]  /*02e0*/  @!P0 BRA `(.L_x_3) ;  /* 0x0000000000148947 */ /* 0x000ff40003800000 */
[----:B------:R-:W-:Y:S01]  /*02f0*/  IMAD.MOV.U32 R11, RZ, RZ, R15 ;  /* 0x000000ffff0b7224 */ /* 0x000fe200078e000f */
[----:B------:R-:W-:-:S07]  /*0300*/  MOV R12, 0x320 ;  /* 0x00000320000c7802 */ /* 0x000fce0000000f00 */
[----:B-----5:R-:W-:Y:S05]  /*0310*/  CALL.REL.NOINC `($_Z4idftPdS_S_$__internal_trig_reduction_slowpathd) ;  /* 0x0000000800d87944 */ /* 0x020fea0003c00000 */
[----:B------:R-:W-:Y:S02]  /*0320*/  IMAD.MOV.U32 R26, RZ, RZ, R16 ;  /* 0x000000ffff1a7224 */ /* 0x000fe400078e0010 */
[----:B------:R-:W-:-:S07]  /*0330*/  IMAD.MOV.U32 R27, RZ, RZ, R17 ;  /* 0x000000ffff1b7224 */ /* 0x000fce00078e0011 */
.L_x_3:
[----:B------:R-:W-:Y:S05]  /*0340*/  BSYNC.RECONVERGENT B0 ;  /* 0x0000000000007941 */ /* 0x000fea0003800200 */
.L_x_2:
[----:B------:R-:W-:-:S05]  /*0350*/  IMAD.SHL.U32 R8, R11, 0x40, RZ ;  /* 0x000000400b087824 */ /* 0x000fca00078e00ff */
[----:B------:R-:W-:-:S04]  /*0360*/  LOP3.LUT R8, R8, 0x40, RZ, 0xc0, !PT ;  /* 0x0000004008087812 */ /* 0x000fc800078ec0ff */
[----:B------:R-:W-:-:S05]  /*0370*/  IADD3 R30, P0, PT, R8, UR14, RZ ;  /* 0x0000000e081e7c10 */ /* 0x000fca000ff1e0ff */
[----:B------:R-:W-:-:S05]  /*0380*/  IMAD.X R31, RZ, RZ, UR15, P0 ;  /* 0x0000000fff1f7e24 */ /* 0x000fca00080e06ff */
[----:B------:R-:W2:Y:S04]  /*0390*/  LDG.E.128.CONSTANT R12, desc[UR8][R30.64] ;  /* 0x000000081e0c7981 */ /* 0x000ea8000c1e9d00 */
[----:B------:R-:W3:Y:S04]  /*03a0*/  LDG.E.128.CONSTANT R16, desc[UR8][R30.64+0x10] ;  /* 0x000010081e107981 */ /* 0x000ee8000c1e9d00 */
[----:B------:R0:W4:Y:S01]  /*03b0*/  LDG.E.128.CONSTANT R20, desc[UR8][R30.64+0x20] ;  /* 0x000020081e147981 */ /* 0x000122000c1e9d00 */
[----:B------:R-:W-:-:S04]  /*03c0*/  UIADD3 UR7, UP0, UPT, UR5, UR16, URZ ;  /* 0x0000001005077290 */ /* 0x000fc8000ff1e0ff */
[----:B------:R-:W-:Y:S02]  /*03d0*/  UIADD3.X UR10, UPT, UPT, UR6, UR17, URZ, UP0, !UPT ;  /* 0x00000011060a7290 */ /* 0x000fe400087fe4ff */
[----:B------:R-:W-:-:S04]  /*03e0*/  IMAD.U32 R8, RZ, RZ, UR7 ;  /* 0x00000007ff087e24 */ /* 0x000fc8000f8e00ff */
[----:B------:R-:W-:-:S06]  /*03f0*/  IMAD.U32 R9, RZ, RZ, UR10 ;  /* 0x0000000aff097e24 */ /* 0x000fcc000f8e00ff */
[----:B------:R-:W5:Y:S01]  /*0400*/  LDG.E.64 R8, desc[UR8][R8.64] ;  /* 0x0000000808087981 */ /* 0x000f62000c1e1b00 */
[----:B------:R-:W-:Y:S01]  /*0410*/  LOP3.LUT R28, R11, 0x1, RZ, 0xc0, !PT ;  /* 0x000000010b1c7812 */ /* 0x000fe200078ec0ff */
[----:B------:R-:W-:Y:S01]  /*0420*/  IMAD.MOV.U32 R32, RZ, RZ, 0x20fd8164 ;  /* 0x20fd8164ff207424 */ /* 0x000fe200078e00ff */
[----:B------:R-:W-:Y:S01]  /*0430*/  BSSY.RECONVERGENT B0, `(.L_x_4) ;  /* 0x0000034000007945 */ /* 0x000fe20003800200 */
[----:B------:R-:W-:Y:S01]  /*0440*/  IMAD.MOV.U32 R33, RZ, RZ, 0x3da8ff83 ;  /* 0x3da8ff83ff217424 */ /* 0x000fe200078e00ff */
[----:B------:R-:W-:Y:S01]  /*0450*/  ISETP.NE.U32.AND P0, PT, R28, 0x1, PT ;  /* 0x000000011c00780c */ /* 0x000fe20003f05070 */
[----:B------:R-:W-:-:S03]  /*0460*/  DMUL R28, R26, R26 ;  /* 0x0000001a1a1c7228 */ /* 0x000fc60000000000 */
[----:B0-----:R-:W-:Y:S02]  /*0470*/  FSEL R30, R32, -8.06006814911005101289e+34, !P0 ;  /* 0xf9785eba201e7808 */ /* 0x001fe40004000000 */
[----:B------:R-:W-:-:S06]  /*0480*/  FSEL R31, -R33, 0.11223486810922622681, !P0 ;  /* 0x3de5db65211f7808 */ /* 0x000fcc0004000100 */
[----:B--2---:R-:W-:-:S08]  /*0490*/  DFMA R12, R28, R30, R12 ;  /* 0x0000001e1c0c722b */ /* 0x004fd0000000000c */
[----:B------:R-:W-:-:S08]  /*04a0*/  DFMA R12, R28, R12, R14 ;  /* 0x0000000c1c0c722b */ /* 0x000fd0000000000e */
[----:B---3--:R-:W-:-:S08]  /*04b0*/  DFMA R12, R28, R12, R16 ;  /* 0x0000000c1c0c722b */ /* 0x008fd00000000010 */
[----:B------:R-:W-:-:S08]  /*04c0*/  DFMA R12, R28, R12, R18 ;  /* 0x0000000c1c0c722b */ /* 0x000fd00000000012 */
[----:B----4-:R-:W-:-:S08]  /*04d0*/  DFMA R12, R28, R12, R20 ;  /* 0x0000000c1c0c722b */ /* 0x010fd00000000014 */
[----:B------:R-:W-:-:S08]  /*04e0*/  DFMA R12, R28, R12, R22 ;  /* 0x0000000c1c0c722b */ /* 0x000fd00000000016 */
[----:B------:R-:W-:Y:S02]  /*04f0*/  DFMA R26, R12, R26, R26 ;  /* 0x0000001a0c1a722b */ /* 0x000fe4000000001a */
[----:B------:R-:W-:Y:S02]  /*0500*/  DFMA R28, R28, R12, 1 ;  /* 0x3ff000001c1c742b */ /* 0x000fe4000000000c */
[----:B------:R-:W-:-:S08]  /*0510*/  DMUL R12, R4, R6 ;  /* 0x00000006040c7228 */ /* 0x000fd00000000000 */
[----:B------:R-:W-:Y:S01]  /*0520*/  DMUL R12, R12, 0.0009765625 ;  /* 0x3f5000000c0c7828 */ /* 0x000fe20000000000 */
[----:B------:R-:W-:Y:S02]  /*0530*/  FSEL R16, R28, R26, !P0 ;  /* 0x0000001a1c107208 */ /* 0x000fe40004000000 */
[----:B------:R-:W-:Y:S02]  /*0540*/  FSEL R17, R29, R27, !P0 ;  /* 0x0000001b1d117208 */ /* 0x000fe40004000000 */
[----:B------:R-:W-:-:S03]  /*0550*/  LOP3.LUT P0, RZ, R11, 0x2, RZ, 0xc0, !PT ;  /* 0x000000020bff7812 */ /* 0x000fc6000780c0ff */
[----:B------:R-:W-:Y:S02]  /*0560*/  DSETP.NEU.AND P1, PT, |R12|, +INF , PT ;  /* 0x7ff000000c00742a */ /* 0x000fe40003f2d200 */
[----:B------:R-:W-:-:S10]  /*0570*/  DADD R14, RZ, -R16 ;  /* 0x00000000ff0e7229 */ /* 0x000fd40000000810 */
[----:B------:R-:W-:Y:S02]  /*0580*/  FSEL R14, R16, R14, !P0 ;  /* 0x0000000e100e7208 */ /* 0x000fe40004000000 */
[----:B------:R-:W-:Y:S01]  /*0590*/  FSEL R15, R17, R15, !P0 ;  /* 0x0000000f110f7208 */ /* 0x000fe20004000000 */
[----:B------:R-:W-:Y:S01]  /*05a0*/  @!P1 DMUL R26, RZ, R12 ;  /* 0x0000000cff1a9228 */ /* 0x000fe20000000000 */
[----:B------:R-:W-:-:S04]  /*05b0*/  @!P1 IMAD.MOV.U32 R11, RZ, RZ, 0x1 ;  /* 0x00000001ff0b9424 */ /* 0x000fc800078e00ff */
[----:B-----5:R-:W-:Y:S01]  /*05c0*/  DMUL R24, R24, R14 ;  /* 0x0000000e18187228 */ /* 0x020fe20000000000 */
[----:B------:R-:W-:Y:S10]  /*05d0*/  @!P1 BRA `(.L_x_5) ;  /* 0x0000000000649947 */ /* 0x000ff40003800000 */
[----:B------:R-:W-:Y:S01]  /*05e0*/  UMOV UR10, 0x6dc9c883 ;  /* 0x6dc9c883000a7882 */ /* 0x000fe20000000000 */
[----:B------:R-:W-:Y:S01]  /*05f0*/  UMOV UR11, 0x3fe45f30 ;  /* 0x3fe45f30000b7882 */ /* 0x000fe20000000000 */
[C---:B------:R-:W-:Y:S01]  /*0600*/  DSETP.GE.AND P0, PT, |R12|.reuse, 2.14748364800000000000e+09, PT ;  /* 0x41e000000c00742a */ /* 0x040fe20003f06200 */
[----:B------:R-:W-:Y:S01]  /*0610*/  BSSY.RECONVERGENT B1, `(.L_x_6) ;  /* 0x0000014000017945 */ /* 0x000fe20003800200 */
        /* <DEDUP_REMOVED lines=14> */
[----:B------:R-:W-:Y:S01]  /*0700*/  MOV R12, 0x730 ;  /* 0x00000730000c7802 */ /* 0x000fe20000000f00 */
[----:B------:R-:W-:-:S07]  /*0710*/  IMAD.MOV.U32 R11, RZ, RZ, R13 ;  /* 0x000000ffff0b7224 */ /* 0x000fce00078e000d */
[----:B------:R-:W-:Y:S05]  /*0720*/  CALL.REL.NOINC `($_Z4idftPdS_S_$__internal_trig_reduction_slowpathd) ;  /* 0x0000000400d47944 */ /* 0x000fea0003c00000 */
[----:B------:R-:W-:Y:S02]  /*0730*/  IMAD.MOV.U32 R26, RZ, RZ, R16 ;  /* 0x000000ffff1a7224 */ /* 0x000fe400078e0010 */
[----:B------:R-:W-:-:S07]  /*0740*/  IMAD.MOV.U32 R27, RZ, RZ, R17 ;  /* 0x000000ffff1b7224 */ /* 0x000fce00078e0011 */
.L_x_7:
[----:B------:R-:W-:Y:S05]  /*0750*/  BSYNC.RECONVERGENT B1 ;  /* 0x0000000000017941 */ /* 0x000fea0003800200 */
.L_x_6:
[----:B------:R-:W-:-:S07]  /*0760*/  VIADD R11, R11, 0x1 ;  /* 0x000000010b0b7836 */ /* 0x000fce0000000000 */
.L_x_5:
[----:B------:R-:W-:Y:S05]  /*0770*/  BSYNC.RECONVERGENT B0 ;  /* 0x0000000000007941 */ /* 0x000fea0003800200 */
.L_x_4:
[----:B------:R-:W-:-:S05]  /*0780*/  IMAD.SHL.U32 R12, R11, 0x40, RZ ;  /* 0x000000400b0c7824 */ /* 0x000fca00078e00ff */
[----:B------:R-:W-:-:S04]  /*0790*/  LOP3.LUT R12, R12, 0x40, RZ, 0xc0, !PT ;  /* 0x000000400c0c7812 */ /* 0x000fc800078ec0ff */
[----:B------:R-:W-:-:S05]  /*07a0*/  IADD3 R30, P0, PT, R12, UR14, RZ ;  /* 0x0000000e0c1e7c10 */ /* 0x000fca000ff1e0ff */
[----:B------:R-:W-:-:S05]  /*07b0*/  IMAD.X R31, RZ, RZ, UR15, P0 ;  /* 0x0000000fff1f7e24 */ /* 0x000fca00080e06ff */
[----:B------:R-:W2:Y:S04]  /*07c0*/  LDG.E.128.CONSTANT R12, desc[UR8][R30.64] ;  /* 0x000000081e0c7981 */ /* 0x000ea8000c1e9d00 */
[----:B------:R-:W3:Y:S04]  /*07d0*/  LDG.E.128.CONSTANT R16, desc[UR8][R30.64+0x10] ;  /* 0x000010081e107981 */ /* 0x000ee8000c1e9d00 */
[----:B------:R-:W4:Y:S01]  /*07e0*/  LDG.E.128.CONSTANT R20, desc[UR8][R30.64+0x20] ;  /* 0x000020081e147981 */ /* 0x000f22000c1e9d00 */
[----:B------:R-:W-:Y:S01]  /*07f0*/  LOP3.LUT R28, R11, 0x1, RZ, 0xc0, !PT ;  /* 0x000000010b1c7812 */ /* 0x000fe200078ec0ff */
[----:B------:R-:W-:Y:S01]  /*0800*/  IMAD.MOV.U32 R32, RZ, RZ, 0x20fd8164 ;  /* 0x20fd8164ff207424 */ /* 0x000fe200078e00ff */
[----:B------:R-:W-:Y:S01]  /*0810*/  UIADD3 UR5, UP0, UPT, UR5, 0x8, URZ ;  /* 0x0000000805057890 */ /* 0x000fe2000ff1e0ff */
[----:B------:R-:W-:Y:S01]  /*0820*/  IMAD.MOV.U32 R33, RZ, RZ, 0x3da8ff83 ;  /* 0x3da8ff83ff217424 */ /* 0x000fe200078e00ff */
[----:B------:R-:W-:Y:S01]  /*0830*/  ISETP.NE.U32.AND P0, PT, R28, 0x1, PT ;  /* 0x000000011c00780c */ /* 0x000fe20003f05070 */
[----:B------:R-:W-:Y:S01]  /*0840*/  DMUL R28, R26, R26 ;  /* 0x0000001a1a1c7228 */ /* 0x000fe20000000000 */
[----:B------:R-:W-:Y:S01]  /*0850*/  UIADD3 UR4, UPT, UPT, UR4, 0x1, URZ ;  /* 0x0000000104047890 */ /* 0x000fe2000fffe0ff */
[----:B------:R-:W-:Y:S01]  /*0860*/  DADD R6, R6, 1 ;  /* 0x3ff0000006067429 */ /* 0x000fe20000000000 */
[----:B------:R-:W-:Y:S01]  /*0870*/  FSEL R32, R32, -8.06006814911005101289e+34, !P0 ;  /* 0xf9785eba20207808 */ /* 0x000fe20004000000 */
[----:B------:R-:W-:Y:S01]  /*0880*/  UIADD3.X UR6, UPT, UPT, URZ, UR6, URZ, UP0, !UPT ;  /* 0x00000006ff067290 */ /* 0x000fe200087fe4ff */
[----:B------:R-:W-:Y:S01]  /*0890*/  FSEL R33, -R33, 0.11223486810922622681, !P0 ;  /* 0x3de5db6521217808 */ /* 0x000fe20004000100 */
[----:B------:R-:W-:-:S05]  /*08a0*/  UISETP.NE.AND UP0, UPT, UR4, 0x400, UPT ;  /* 0x000004000400788c */ /* 0x000fca000bf05270 */
[----:B--2---:R-:W-:-:S08]  /*08b0*/  DFMA R12, R28, R32, R12 ;  /* 0x000000201c0c722b */ /* 0x004fd0000000000c */
[----:B------:R-:W-:-:S08]  /*08c0*/  DFMA R12, R28, R12, R14 ;  /* 0x0000000c1c0c722b */ /* 0x000fd0000000000e */
[----:B---3--:R-:W-:-:S08]  /*08d0*/  DFMA R12, R28, R12, R16 ;  /* 0x0000000c1c0c722b */ /* 0x008fd00000000010 */
[----:B------:R-:W-:-:S08]  /*08e0*/  DFMA R12, R28, R12, R18 ;  /* 0x0000000c1c0c722b */ /* 0x000fd00000000012 */
[----:B----4-:R-:W-:-:S08]  /*08f0*/  DFMA R12, R28, R12, R20 ;  /* 0x0000000c1c0c722b */ /* 0x010fd00000000014 */
[----:B------:R-:W-:-:S08]  /*0900*/  DFMA R12, R28, R12, R22 ;  /* 0x0000000c1c0c722b */ /* 0x000fd00000000016 */
[----:B------:R-:W-:Y:S02]  /*0910*/  DFMA R26, R12, R26, R26 ;  /* 0x0000001a0c1a722b */ /* 0x000fe4000000001a */
[----:B------:R-:W-:-:S10]  /*0920*/  DFMA R12, R28, R12, 1 ;  /* 0x3ff000001c0c742b */ /* 0x000fd4000000000c */
[----:B------:R-:W-:Y:S02]  /*0930*/  FSEL R14, R12, R26, !P0 ;  /* 0x0000001a0c0e7208 */ /* 0x000fe40004000000 */
[----:B------:R-:W-:Y:S02]  /*0940*/  FSEL R15, R13, R27, !P0 ;  /* 0x0000001b0d0f7208 */ /* 0x000fe40004000000 */
[----:B------:R-:W-:-:S04]  /*0950*/  LOP3.LUT P0, RZ, R11, 0x2, RZ, 0xc0, !PT ;  /* 0x000000020bff7812 */ /* 0x000fc8000780c0ff */
[----:B------:R-:W-:-:S10]  /*0960*/  DADD R12, RZ, -R14 ;  /* 0x00000000ff0c7229 */ /* 0x000fd4000000080e */
[----:B------:R-:W-:Y:S02]  /*0970*/  FSEL R12, R14, R12, !P0 ;  /* 0x0000000c0e0c7208 */ /* 0x000fe40004000000 */
[----:B------:R-:W-:-:S06]  /*0980*/  FSEL R13, R15, R13, !P0 ;  /* 0x0000000d0f0d7208 */ /* 0x000fcc0004000000 */
[----:B------:R-:W-:Y:S01]  /*0990*/  DMUL R8, R8, R12 ;  /* 0x0000000c08087228 */ /* 0x000fe20000000000 */
[----:B------:R-:W0:Y:S07]  /*09a0*/  F2F.F64.F32 R12, R0 ;  /* 0x00000000000c7310 */ /* 0x000e2e0000201800 */
[----:B------:R-:W-:-:S08]  /*09b0*/  DMUL R8, R8, 0.001953125 ;  /* 0x3f60000008087828 */ /* 0x000fd00000000000 */
[----:B------:R-:W-:-:S08]  /*09c0*/  DFMA R8, R24, 0.001953125, -R8 ;  /* 0x3f6000001808782b */ /* 0x000fd00000000808 */
[----:B0-----:R-:W-:-:S06]  /*09d0*/  DADD R8, R8, R12 ;  /* 0x0000000008087229 */ /* 0x001fcc000000000c */
[----:B------:R0:W1:Y:S01]  /*09e0*/  F2F.F32.F64 R0, R8 ;  /* 0x0000000800007310 */ /* 0x0000620000301000 */
[----:B------:R-:W-:Y:S05]  /*09f0*/  BRA.U UP0, `(.L_x_8) ;  /* 0xfffffff500cc7547 */ /* 0x000fea000b83ffff */
[----:B------:R-:W2:Y:S02]  /*0a00*/  LDC.64 R12, c[0x0][0x390] ;  /* 0x0000e400ff0c7b82 */ /* 0x000ea40000000a00 */
[----:B--2---:R-:W2:Y:S04]  /*0a10*/  LDG.E.64 R6, desc[UR8][R12.64] ;  /* 0x000000080c067981 */ /* 0x004ea8000c1e1b00 */
[----:B------:R3:W5:Y:S01]  /*0a20*/  LDG.E.64 R2, desc[UR8][R12.64+0x1000] ;  /* 0x001000080c027981 */ /* 0x000762000c1e1b00 */
[----:B------:R-:W-:Y:S01]  /*0a30*/  DMUL R14, R4, 1024 ;  /* 0x40900000040e7828 */ /* 0x000fe20000000000 */
[----:B------:R-:W-:Y:S01]  /*0a40*/  BSSY.RECONVERGENT B0, `(.L_x_9) ;  /* 0x0000020000007945 */ /* 0x000fe20003800200 */
[----:B-1----:R-:W2:Y:S06]  /*0a50*/  F2F.F64.F32 R4, R0 ;  /* 0x0000000000047310 */ /* 0x002eac0000201800 */
[----:B------:R-:W-:-:S14]  /*0a60*/  DSETP.NEU.AND P0, PT, R14, +INF , PT ;  /* 0x7ff000000e00742a */ /* 0x000fdc0003f0d000 */
[----:B0-----:R-:W-:Y:S01]  /*0a70*/  @!P0 IMAD.MOV.U32 R8, RZ, RZ, 0x1 ;  /* 0x00000001ff088424 */ /* 0x001fe200078e00ff */
[----:B--2---:R-:W-:Y:S02]  /*0a80*/  DFMA R4, R6, 0.0009765625, R4 ;  /* 0x3f5000000604782b */ /* 0x004fe40000000004 */
[----:B------:R-:W-:Y:S01]  /*0a90*/  @!P0 DMUL R6, RZ, +INF ;  /* 0x7ff00000ff068828 */ /* 0x000fe20000000000 */
[----:B---3--:R-:W-:Y:S10]  /*0aa0*/  @!P0 BRA `(.L_x_10) ;  /* 0x0000000000648947 */ /* 0x008ff40003800000 */
[----:B------:R-:W-:Y:S01]  /*0ab0*/  UMOV UR4, 0x6dc9c883 ;  /* 0x6dc9c88300047882 */ /* 0x000fe20000000000 */
[----:B------:R-:W-:Y:S01]  /*0ac0*/  UMOV UR5, 0x3fe45f30 ;  /* 0x3fe45f3000057882 */ /* 0x000fe20000000000 */
[C---:B------:R-:W-:Y:S01]  /*0ad0*/  DSETP.GE.AND P0, PT, R14.reuse, 2.14748364800000000000e+09, PT ;  /* 0x41e000000e00742a */ /* 0x040fe20003f06000 */
[----:B------:R-:W-:Y:S01]  /*0ae0*/  BSSY.RECONVERGENT B1, `(.L_x_11) ;  /* 0x0000014000017945 */ /* 0x000fe20003800200 */
[----:B------:R-:W-:Y:S01]  /*0af0*/  DMUL R8, R14, UR4 ;  /* 0x000000040e087c28 */ /* 0x000fe20008000000 */
[----:B------:R-:W-:Y:S01]  /*0b00*/  UMOV UR4, 0x54442d18 ;  /* 0x54442d1800047882 */ /* 0x000fe20000000000 */
[----:B------:R-:W-:-:S08]  /*0b10*/  UMOV UR5, 0x3ff921fb ;  /* 0x3ff921fb00057882 */ /* 0x000fd00000000000 */
        /* <DEDUP_REMOVED lines=14> */
[----:B------:R-:W-:Y:S02]  /*0c00*/  IMAD.MOV.U32 R6, RZ, RZ, R16 ;  /* 0x000000ffff067224 */ /* 0x000fe400078e0010 */
[----:B------:R-:W-:-:S07]  /*0c10*/  IMAD.MOV.U32 R7, RZ, RZ, R17 ;  /* 0x000000ffff077224 */ /* 0x000fce00078e0011 */
.L_x_12:
[----:B------:R-:W-:Y:S05]  /*0c20*/  BSYNC.RECONVERGENT B1 ;  /* 0x0000000000017941 */ /* 0x000fea0003800200 */
.L_x_11:
[----:B------:R-:W-:-:S07]  /*0c30*/  VIADD R8, R8, 0x1 ;  /* 0x0000000108087836 */ /* 0x000fce0000000000 */
.L_x_10:
[----:B------:R-:W-:Y:S05]  /*0c40*/  BSYNC.RECONVERGENT B0 ;  /* 0x0000000000007941 */ /* 0x000fea0003800200 */
.L_x_9:
[----:B------:R-:W0:Y:S01]  /*0c50*/  LDCU.64 UR4, c[0x4][0x8] ;  /* 0x01000100ff0477ac */ /* 0x000e220008000a00 */
[----:B------:R-:W-:-:S05]  /*0c60*/  IMAD.SHL.U32 R0, R8, 0x40, RZ ;  /* 0x0000004008007824 */ /* 0x000fca00078e00ff */
[----:B------:R-:W-:-:S04]  /*0c70*/  LOP3.LUT R0, R0, 0x40, RZ, 0xc0, !PT ;  /* 0x0000004000007812 */ /* 0x000fc800078ec0ff */
[----:B0-----:R-:W-:-:S05]  /*0c80*/  IADD3 R26, P0, PT, R0, UR4, RZ ;  /* 0x00000004001a7c10 */ /* 0x001fca000ff1e0ff */
[----:B------:R-:W-:-:S05]  /*0c90*/  IMAD.X R27, RZ, RZ, UR5, P0 ;  /* 0x00000005ff1b7e24 */ /* 0x000fca00080e06ff */
[----:B------:R-:W2:Y:S04]  /*0ca0*/  LDG.E.128.CONSTANT R20, desc[UR8][R26.64] ;  /* 0x000000081a147981 */ /* 0x000ea8000c1e9d00 */
[----:B------:R-:W3:Y:S04]  /*0cb0*/  LDG.E.128.CONSTANT R16, desc[UR8][R26.64+0x10] ;  /* 0x000010081a107981 */ /* 0x000ee8000c1e9d00 */
[----:B------:R-:W4:Y:S01]  /*0cc0*/  LDG.E.128.CONSTANT R12, desc[UR8][R26.64+0x20] ;  /* 0x000020081a0c7981 */ /* 0x000f22000c1e9d00 */
[----:B------:R-:W-:Y:S01]  /*0cd0*/  LOP3.LUT R0, R8, 0x1, RZ, 0xc0, !PT ;  /* 0x0000000108007812 */ /* 0x000fe200078ec0ff */
[----:B------:R-:W-:Y:S01]  /*0ce0*/  IMAD.MOV.U32 R28, RZ, RZ, 0x20fd8164 ;  /* 0x20fd8164ff1c7424 */ /* 0x000fe200078e00ff */
[----:B------:R-:W-:-:S02]  /*0cf0*/  DMUL R24, R6, R6 ;  /* 0x0000000606187228 */ /* 0x000fc40000000000 */
[----:B------:R-:W-:Y:S01]  /*0d00*/  ISETP.NE.U32.AND P0, PT, R0, 0x1, PT ;  /* 0x000000010000780c */ /* 0x000fe20003f05070 */
[----:B------:R-:W-:-:S03]  /*0d10*/  IMAD.MOV.U32 R0, RZ, RZ, 0x3da8ff83 ;  /* 0x3da8ff83ff007424 */ /* 0x000fc600078e00ff */
[----:B------:R-:W-:Y:S02]  /*0d20*/  FSEL R28, R28, -8.06006814911005101289e+34, !P0 ;  /* 0xf9785eba1c1c7808 */ /* 0x000fe40004000000 */
[----:B------:R-:W-:-:S06]  /*0d30*/  FSEL R29, -R0, 0.11223486810922622681, !P0 ;  /* 0x3de5db65001d7808 */ /* 0x000fcc0004000100 */
[----:B--2---:R-:W-:-:S08]  /*0d40*/  DFMA R20, R24, R28, R20 ;  /* 0x0000001c1814722b */ /* 0x004fd00000000014 */
[----:B------:R-:W-:-:S08]  /*0d50*/  DFMA R20, R24, R20, R22 ;  /* 0x000000141814722b */ /* 0x000fd00000000016 */
[----:B---3--:R-:W-:-:S08]  /*0d60*/  DFMA R16, R24, R20, R16 ;  /* 0x000000141810722b */ /* 0x008fd00000000010 */
[----:B------:R-:W-:-:S08]  /*0d70*/  DFMA R16, R24, R16, R18 ;  /* 0x000000101810722b */ /* 0x000fd00000000012 */
[----:B----4-:R-:W-:-:S08]  /*0d80*/  DFMA R12, R24, R16, R12 ;  /* 0x00000010180c722b */ /* 0x010fd0000000000c */
[----:B------:R-:W-:Y:S01]  /*0d90*/  DFMA R12, R24, R12, R14 ;  /* 0x0000000c180c722b */ /* 0x000fe2000000000e */
[----:B------:R-:W0:Y:S07]  /*0da0*/  LDC.64 R14, c[0x0][0x380] ;  /* 0x0000e000ff0e7b82 */ /* 0x000e2e0000000a00 */
[----:B------:R-:W-:Y:S02]  /*0db0*/  DFMA R6, R12, R6, R6 ;  /* 0x000000060c06722b */ /* 0x000fe40000000006 */
[----:B------:R-:W-:-:S10]  /*0dc0*/  DFMA R12, R24, R12, 1 ;  /* 0x3ff00000180c742b */ /* 0x000fd4000000000c */
[----:B------:R-:W-:Y:S02]  /*0dd0*/  FSEL R12, R12, R6, !P0 ;  /* 0x000000060c0c7208 */ /* 0x000fe40004000000 */
[----:B------:R-:W-:Y:S02]  /*0de0*/  FSEL R13, R13, R7, !P0 ;  /* 0x000000070d0d7208 */ /* 0x000fe40004000000 */
[----:B------:R-:W-:Y:S01]  /*0df0*/  LOP3.LUT P0, RZ, R8, 0x2, RZ, 0xc0, !PT ;  /* 0x0000000208ff7812 */ /* 0x000fe2000780c0ff */
[----:B0-----:R-:W-:-:S03]  /*0e00*/  IMAD.WIDE.U32 R10, R10, 0x8, R14 ;  /* 0x000000080a0a7825 */ /* 0x001fc600078e000e */
[----:B------:R-:W-:-:S10]  /*0e10*/  DADD R6, RZ, -R12 ;  /* 0x00000000ff067229 */ /* 0x000fd4000000080c */
[----:B------:R-:W-:Y:S02]  /*0e20*/  FSEL R6, R12, R6, !P0 ;  /* 0x000000060c067208 */ /* 0x000fe40004000000 */
[----:B------:R-:W-:-:S06]  /*0e30*/  FSEL R7, R13, R7, !P0 ;  /* 0x000000070d077208 */ /* 0x000fcc0004000000 */
[----:B-----5:R-:W-:-:S08]  /*0e40*/  DMUL R2, R2, R6 ;  /* 0x0000000602027228 */ /* 0x020fd00000000000 */
[----:B------:R-:W-:-:S07]  /*0e50*/  DFMA R2, R2, 0.0009765625, R4 ;  /* 0x3f5000000202782b */ /* 0x000fce0000000004 */
[----:B------:R-:W-:Y:S01]  /*0e60*/  STG.E.64 desc[UR8][R10.64], R2 ;  /* 0x000000020a007986 */ /* 0x000fe2000c101b08 */
[----:B------:R-:W-:Y:S05]  /*0e70*/  EXIT ;  /* 0x000000000000794d */ /* 0x000fea0003800000 */
        .type           $_Z4idftPdS_S_$__internal_trig_reduction_slowpathd,@function
        .size           $_Z4idftPdS_S_$__internal_trig_reduction_slowpathd,(.L_x_26 - $_Z4idftPdS_S_$__internal_trig_reduction_slowpathd)
$_Z4idftPdS_S_$__internal_trig_reduction_slowpathd:
[--C-:B------:R-:W-:Y:S01]  /*0e80*/  SHF.R.U32.HI R13, RZ, 0x14, R11.reuse ;  /* 0x00000014ff0d7819 */ /* 0x100fe2000001160b */
[----:B------:R-:W-:Y:S02]  /*0e90*/  IMAD.MOV.U32 R16, RZ, RZ, R14 ;  /* 0x000000ffff107224 */ /* 0x000fe400078e000e */
[----:B------:R-:W-:Y:S01]  /*0ea0*/  IMAD.MOV.U32 R23, RZ, RZ, R11 ;  /* 0x000000ffff177224 */ /* 0x000fe200078e000b */
[----:B------:R-:W-:Y:S01]  /*0eb0*/  LOP3.LUT R15, R13, 0x7ff, RZ, 0xc0, !PT ;  /* 0x000007ff0d0f7812 */ /* 0x000fe200078ec0ff */
[----:B------:R-:W-:-:S03]  /*0ec0*/  IMAD.MOV.U32 R14, RZ, RZ, RZ ;  /* 0x000000ffff0e7224 */ /* 0x000fc600078e00ff */
[----:B------:R-:W-:-:S13]  /*0ed0*/  ISETP.NE.AND P0, PT, R15, 0x7ff, PT ;  /* 0x000007ff0f00780c */ /* 0x000fda0003f05270 */
[----:B------:R-:W-:Y:S05]  /*0ee0*/  @!P0 BRA `(.L_x_13) ;  /* 0x0000000800488947 */ /* 0x000fea0003800000 */
[----:B------:R-:W-:Y:S01]  /*0ef0*/  VIADD R15, R15, 0xfffffc00 ;  /* 0xfffffc000f0f7836 */ /* 0x000fe20000000000 */
[----:B------:R-:W-:Y:S01]  /*0f00*/  BSSY.RECONVERGENT B2, `(.L_x_14) ;  /* 0x000002f000027945 */ /* 0x000fe20003800200 */
[----:B------:R-:W-:-:S03]  /*0f10*/  CS2R R20, SRZ ;  /* 0x0000000000147805 */ /* 0x000fc6000001ff00 */
[----:B------:R-:W-:Y:S02]  /*0f20*/  SHF.R.U32.HI R14, RZ, 0x6, R15 ;  /* 0x00000006ff0e7819 */ /* 0x000fe4000001160f */
[----:B------:R-:W-:Y:S02]  /*0f30*/  ISETP.GE.U32.AND P0, PT, R15, 0x80, PT ;  /* 0x000000800f00780c */ /* 0x000fe40003f06070 */
[C---:B------:R-:W-:Y:S02]  /*0f40*/  IADD3 R15, PT, PT, -R14.reuse, 0x13, RZ ;  /* 0x000000130e0f7810 */ /* 0x040fe40007ffe1ff */
[----:B------:R-:W-:Y:S02]  /*0f50*/  IADD3 R17, PT, PT, -R14, 0xf, RZ ;  /* 0x0000000f0e117810 */ /* 0x000fe40007ffe1ff */
[----:B------:R-:W-:-:S04]  /*0f60*/  SEL R15, R15, 0x12, P0 ;  /* 0x000000120f0f7807 */ /* 0x000fc80000000000 */
[----:B------:R-:W-:-:S13]  /*0f70*/  ISETP.GE.AND P0, PT, R17, R15, PT ;  /* 0x0000000f1100720c */ /* 0x000fda0003f06270 */
[----:B------:R-:W-:Y:S05]  /*0f80*/  @P0 BRA `(.L_x_15) ;  /* 0x0000000000980947 */ /* 0x000fea0003800000 */
[----:B------:R-:W0:Y:S01]  /*0f90*/  LDC.64 R18, c[0x0][0x358] ;  /* 0x0000d600ff127b82 */ /* 0x000e220000000a00 */
[C---:B------:R-:W-:Y:S01]  /*0fa0*/  SHF.L.U64.HI R27, R16.reuse, 0xb, R23 ;  /* 0x0000000b101b7819 */ /* 0x040fe20000010217 */
[----:B------:R-:W-:Y:S01]  /*0fb0*/  BSSY.RECONVERGENT B3, `(.L_x_16) ;  /* 0x0000022000037945 */ /* 0x000fe20003800200 */
[----:B------:R-:W-:Y:S01]  /*0fc0*/  IMAD.SHL.U32 R16, R16, 0x800, RZ ;  /* 0x0000080010107824 */ /* 0x000fe200078e00ff */
[----:B------:R-:W-:Y:S01]  /*0fd0*/  IADD3 R26, PT, PT, RZ, -R14, -R15 ;  /* 0x8000000eff1a7210 */ /* 0x000fe20007ffe80f */
[----:B------:R-:W-:Y:S01]  /*0fe0*/  IMAD.MOV.U32 R28, RZ, RZ, RZ ;  /* 0x000000ffff1c7224 */ /* 0x000fe200078e00ff */
[----:B------:R-:W-:Y:S02]  /*0ff0*/  CS2R R20, SRZ ;  /* 0x0000000000147805 */ /* 0x000fe4000001ff00 */
[----:B------:R-:W-:-:S07]  /*1000*/  LOP3.LUT R27, R27, 0x80000000, RZ, 0xfc, !PT ;  /* 0x800000001b1b7812 */ /* 0x000fce00078efcff */
.L_x_17:
[----:B------:R-:W1:Y:S01]  /*1010*/  LDC.64 R22, c[0x4][RZ] ;  /* 0x01000000ff167b82 */ /* 0x000e620000000a00 */
[----:B0-----:R-:W-:Y:S02]  /*1020*/  R2UR UR10, R18 ;  /* 0x00000000120a72ca */ /* 0x001fe400000e0000 */
[----:B------:R-:W-:Y:S01]  /*1030*/  R2UR UR11, R19 ;  /* 0x00000000130b72ca */ /* 0x000fe200000e0000 */
[----:B-1----:R-:W-:-:S12]  /*1040*/  IMAD.WIDE R32, R17, 0x8, R22 ;  /* 0x0000000811207825 */ /* 0x002fd800078e0216 */
[----:B------:R-:W2:Y:S01]  /*1050*/  LDG.E.64.CONSTANT R22, desc[UR10][R32.64] ;  /* 0x0000000a20167981 */ /* 0x000ea2000c1e9b00 */
[----:B------:R-:W-:Y:S02]  /*1060*/  VIADD R26, R26, 0x1 ;  /* 0x000000011a1a7836 */ /* 0x000fe40000000000 */
[----:B------:R-:W-:Y:S02]  /*1070*/  VIADD R17, R17, 0x1 ;  /* 0x0000000111117836 */ /* 0x000fe40000000000 */
[----:B--2---:R-:W-:-:S04]  /*1080*/  IMAD.WIDE.U32 R20, P2, R22, R16, R20 ;  /* 0x0000001016147225 */ /* 0x004fc80007840014 */
[CC--:B------:R-:W-:Y:S02]  /*1090*/  IMAD R31, R22.reuse, R27.reuse, RZ ;  /* 0x0000001b161f7224 */ /* 0x0c0fe400078e02ff */
[----:B------:R-:W-:Y:S02]  /*10a0*/  IMAD R29, R23, R16, RZ ;  /* 0x00000010171d7224 */ /* 0x000fe400078e02ff */
[----:B------:R-:W-:Y:S01]  /*10b0*/  IMAD.HI.U32 R22, R22, R27, RZ ;  /* 0x0000001b16167227 */ /* 0x000fe200078e00ff */
[----:B------:R-:W-:-:S03]  /*10c0*/  IADD3 R30, P0, PT, R31, R21, RZ ;  /* 0x000000151f1e7210 */ /* 0x000fc60007f1e0ff */
[----:B------:R-:W-:Y:S01]  /*10d0*/  IMAD.X R31, RZ, RZ, R22, P2 ;  /* 0x000000ffff1f7224 */ /* 0x000fe200010e0616 */
[----:B------:R-:W-:Y:S01]  /*10e0*/  IADD3 R21, P1, PT, R29, R30, RZ ;  /* 0x0000001e1d157210 */ /* 0x000fe20007f3e0ff */
[----:B------:R-:W-:-:S04]  /*10f0*/  IMAD.HI.U32 R30, R23, R16, RZ ;  /* 0x00000010171e7227 */ /* 0x000fc800078e00ff */
[----:B------:R-:W-:Y:S01]  /*1100*/  IMAD.HI.U32 R22, R23, R27, RZ ;  /* 0x0000001b17167227 */ /* 0x000fe200078e00ff */
[----:B------:R-:W-:-:S03]  /*1110*/  IADD3.X R30, P0, PT, R30, R31, RZ, P0, !PT ;  /* 0x0000001f1e1e7210 */ /* 0x000fc6000071e4ff */
[----:B------:R-:W-:Y:S02]  /*1120*/  IMAD R23, R23, R27, RZ ;  /* 0x0000001b17177224 */ /* 0x000fe400078e02ff */
[----:B------:R-:W-:Y:S01]  /*1130*/  IMAD.X R22, RZ, RZ, R22, P0 ;  /* 0x000000ffff167224 */ /* 0x000fe200000e0616 */
[----:B------:R-:W-:Y:S01]  /*1140*/  ISETP.NE.AND P0, PT, R26, -0xf, PT ;  /* 0xfffffff11a00780c */ /* 0x000fe20003f05270 */
[C---:B------:R-:W-:Y:S01]  /*1150*/  IMAD R29, R28.reuse, 0x8, R1 ;  /* 0x000000081c1d7824 */ /* 0x040fe200078e0201 */
[----:B------:R-:W-:Y:S01]  /*1160*/  IADD3.X R30, P1, PT, R23, R30, RZ, P1, !PT ;  /* 0x0000001e171e7210 */ /* 0x000fe20000f3e4ff */
[----:B------:R-:W-:-:S03]  /*1170*/  VIADD R28, R28, 0x1 ;  /* 0x000000011c1c7836 */ /* 0x000fc60000000000 */
[----:B------:R0:W-:Y:S01]  /*1180*/  STL.64 [R29], R20 ;  /* 0x000000141d007387 */ /* 0x0001e20000100a00 */
[----:B------:R-:W-:Y:S02]  /*1190*/  IMAD.X R31, RZ, RZ, R22, P1 ;  /* 0x000000ffff1f7224 */ /* 0x000fe400008e0616 */
[----:B0-----:R-:W-:Y:S02]  /*11a0*/  IMAD.MOV.U32 R20, RZ, RZ, R30 ;  /* 0x000000ffff147224 */ /* 0x001fe400078e001e */
[----:B------:R-:W-:Y:S02]  /*11b0*/  IMAD.MOV.U32 R21, RZ, RZ, R31 ;  /* 0x000000ffff157224 */ /* 0x000fe400078e001f */
[----:B------:R-:W-:Y:S05]  /*11c0*/  @P0 BRA `(.L_x_17) ;  /* 0xfffffffc00900947 */ /* 0x000fea000383ffff */
[----:B------:R-:W-:Y:S05]  /*11d0*/  BSYNC.RECONVERGENT B3 ;  /* 0x0000000000037941 */ /* 0x000fea0003800200 */
.L_x_16:
[----:B------:R-:W-:-:S07]  /*11e0*/  IMAD.MOV.U32 R17, RZ, RZ, R15 ;  /* 0x000000ffff117224 */ /* 0x000fce00078e000f */
.L_x_15:
[----:B------:R-:W-:Y:S05]  /*11f0*/  BSYNC.RECONVERGENT B2 ;  /* 0x0000000000027941 */ /* 0x000fea0003800200 */
.L_x_14:
[----:B------:R-:W-:Y:S01]  /*1200*/  LOP3.LUT P0, R27, R13, 0x3f, RZ, 0xc0, !PT ;  /* 0x0000003f0d1b7812 */ /* 0x000fe2000780c0ff */
[----:B------:R-:W-:-:S04]  /*1210*/  IMAD.IADD R14, R14, 0x1, R17 ;  /* 0x000000010e0e7824 */ /* 0x000fc800078e0211 */
[----:B------:R-:W-:-:S05]  /*1220*/  IMAD.U32 R19, R14, 0x8, R1 ;  /* 0x000000080e137824 */ /* 0x000fca00078e0001 */
[----:B------:R0:W-:Y:S04]  /*1230*/  STL.64 [R19+-0x78], R20 ;  /* 0xffff881413007387 */ /* 0x0001e80000100a00 */
[----:B------:R-:W2:Y:S04]  /*1240*/  @P0 LDL.64 R22, [R1+0x8] ;  /* 0x0000080001160983 */ /* 0x000ea80000100a00 */
[----:B------:R-:W3:Y:S04]  /*1250*/  LDL.64 R16, [R1+0x10] ;  /* 0x0000100001107983 */ /* 0x000ee80000100a00 */
[----:B------:R-:W4:Y:S01]  /*1260*/  LDL.64 R14, [R1+0x18] ;  /* 0x00001800010e7983 */ /* 0x000f220000100a00 */
[----:B------:R-:W-:Y:S01]  /*1270*/  @P0 LOP3.LUT R13, R27, 0x3f, RZ, 0x3c, !PT ;  /* 0x0000003f1b0d0812 */ /* 0x000fe200078e3cff */
[----:B------:R-:W-:Y:S01]  /*1280*/  BSSY.RECONVERGENT B2, `(.L_x_18) ;  /* 0x0000034000027945 */ /* 0x000fe20003800200 */
[----:B--2---:R-:W-:-:S02]  /*1290*/  @P0 SHF.R.U64 R18, R22, 0x1, R23 ;  /* 0x0000000116120819 */ /* 0x004fc40000001217 */
[----:B------:R-:W-:Y:S02]  /*12a0*/  @P0 SHF.R.U32.HI R22, RZ, 0x1, R23 ;  /* 0x00000001ff160819 */ /* 0x000fe40000011617 */
[----:B---3--:R-:W-:Y:S02]  /*12b0*/  @P0 SHF.L.U32 R23, R16, R27, RZ ;  /* 0x0000001b10170219 */ /* 0x008fe400000006ff */
[----:B------:R-:W-:Y:S02]  /*12c0*/  @P0 SHF.R.U64 R18, R18, R13, R22 ;  /* 0x0000000d12120219 */ /* 0x000fe40000001216 */
[--C-:B------:R-:W-:Y:S02]  /*12d0*/  @P0 SHF.R.U32.HI R30, RZ, 0x1, R17.reuse ;  /* 0x00000001ff1e0819 */ /* 0x100fe40000011611 */
[C-C-:B------:R-:W-:Y:S02]  /*12e0*/  @P0 SHF.R.U64 R28, R16.reuse, 0x1, R17.reuse ;  /* 0x00000001101c0819 */ /* 0x140fe40000001211 */
[----:B------:R-:W-:-:S02]  /*12f0*/  @P0 SHF.L.U64.HI R26, R16, R27, R17 ;  /* 0x0000001b101a0219 */ /* 0x000fc40000010211 */
[----:B0-----:R-:W-:Y:S02]  /*1300*/  @P0 SHF.R.U32.HI R19, RZ, R13, R22 ;  /* 0x0000000dff130219 */ /* 0x001fe40000011616 */
[----:B------:R-:W-:Y:S02]  /*1310*/  @P0 LOP3.LUT R16, R23, R18, RZ, 0xfc, !PT ;  /* 0x0000001217100212 */ /* 0x000fe400078efcff */
[----:B----4-:R-:W-:Y:S02]  /*1320*/  @P0 SHF.L.U32 R20, R14, R27, RZ ;  /* 0x0000001b0e140219 */ /* 0x010fe400000006ff */
[----:B------:R-:W-:Y:S01]  /*1330*/  @P0 SHF.R.U64 R21, R28, R13, R30 ;  /* 0x0000000d1c150219 */ /* 0x000fe2000000121e */
[----:B------:R-:W-:Y:S01]  /*1340*/  IMAD.SHL.U32 R18, R16, 0x4, RZ ;  /* 0x0000000410127824 */ /* 0x000fe200078e00ff */
[----:B------:R-:W-:Y:S02]  /*1350*/  @P0 LOP3.LUT R17, R26, R19, RZ, 0xfc, !PT ;  /* 0x000000131a110212 */ /* 0x000fe400078efcff */
[----:B------:R-:W-:-:S02]  /*1360*/  @P0 SHF.L.U64.HI R22, R14, R27, R15 ;  /* 0x0000001b0e160219 */ /* 0x000fc4000001020f */
[----:B------:R-:W-:Y:S02]  /*1370*/  @P0 SHF.R.U32.HI R13, RZ, R13, R30 ;  /* 0x0000000dff0d0219 */ /* 0x000fe4000001161e */
[----:B------:R-:W-:Y:S02]  /*1380*/  @P0 LOP3.LUT R14, R20, R21, RZ, 0xfc, !PT ;  /* 0x00000015140e0212 */ /* 0x000fe400078efcff */
[----:B------:R-:W-:Y:S02]  /*1390*/  SHF.L.U64.HI R16, R16, 0x2, R17 ;  /* 0x0000000210107819 */ /* 0x000fe40000010211 */
[----:B------:R-:W-:Y:S02]  /*13a0*/  @P0 LOP3.LUT R15, R22, R13, RZ, 0xfc, !PT ;  /* 0x0000000d160f0212 */ /* 0x000fe400078efcff */
[----:B------:R-:W-:Y:S02]  /*13b0*/  SHF.L.W.U32.HI R17, R17, 0x2, R14 ;  /* 0x0000000211117819 */ /* 0x000fe40000010e0e */
[----:B------:R-:W-:-:S02]  /*13c0*/  IADD3 RZ, P0, PT, RZ, -R18, RZ ;  /* 0x80000012ffff7210 */ /* 0x000fc40007f1e0ff */
[----:B------:R-:W-:Y:S02]  /*13d0*/  LOP3.LUT R13, RZ, R16, RZ, 0x33, !PT ;  /* 0x00000010ff0d7212 */ /* 0x000fe400078e33ff */
[----:B------:R-:W-:Y:S02]  /*13e0*/  SHF.L.W.U32.HI R14, R14, 0x2, R15 ;  /* 0x000000020e0e7819 */ /* 0x000fe40000010e0f */
[----:B------:R-:W-:Y:S02]  /*13f0*/  LOP3.LUT R19, RZ, R17, RZ, 0x33, !PT ;  /* 0x00000011ff137212 */ /* 0x000fe400078e33ff */
[----:B------:R-:W-:Y:S02]  /*1400*/  IADD3.X R21, P0, PT, RZ, R13, RZ, P0, !PT ;  /* 0x0000000dff157210 */ /* 0x000fe4000071e4ff */
[----:B------:R-:W-:Y:S02]  /*1410*/  LOP3.LUT R13, RZ, R14, RZ, 0x33, !PT ;  /* 0x0000000eff0d7212 */ /* 0x000fe400078e33ff */
[----:B------:R-:W-:-:S02]  /*1420*/  IADD3.X R22, P1, PT, RZ, R19, RZ, P0, !PT ;  /* 0x00000013ff167210 */ /* 0x000fc4000073e4ff */
[----:B------:R-:W-:-:S03]  /*1430*/  ISETP.GT.U32.AND P2, PT, R17, -0x1, PT ;  /* 0xffffffff1100780c */ /* 0x000fc60003f44070 */
[----:B------:R-:W-:Y:S01]  /*1440*/  IMAD.X R13, RZ, RZ, R13, P1 ;  /* 0x000000ffff0d7224 */ /* 0x000fe200008e060d */
[----:B------:R-:W-:-:S04]  /*1450*/  ISETP.GT.AND.EX P0, PT, R14, -0x1, PT, P2 ;  /* 0xffffffff0e00780c */ /* 0x000fc80003f04320 */
[----:B------:R-:W-:Y:S02]  /*1460*/  SEL R13, R14, R13, P0 ;  /* 0x0000000d0e0d7207 */ /* 0x000fe40000000000 */
[----:B------:R-:W-:Y:S02]  /*1470*/  SEL R22, R17, R22, P0 ;  /* 0x0000001611167207 */ /* 0x000fe40000000000 */
[----:B------:R-:W-:Y:S02]  /*1480*/  ISETP.NE.U32.AND P1, PT, R13, RZ, PT ;  /* 0x000000ff0d00720c */ /* 0x000fe40003f25070 */
[----:B------:R-:W-:Y:S02]  /*1490*/  SEL R23, R16, R21, P0 ;  /* 0x0000001510177207 */ /* 0x000fe40000000000 */
[----:B------:R-:W-:Y:S01]  /*14a0*/  SEL R17, R22, R13, !P1 ;  /* 0x0000000d16117207 */ /* 0x000fe20004800000 */
[----:B------:R-:W-:-:S05]  /*14b0*/  @!P0 IMAD.MOV R18, RZ, RZ, -R18 ;  /* 0x000000ffff128224 */ /* 0x000fca00078e0a12 */
[----:B------:R-:W0:Y:S02]  /*14c0*/  FLO.U32 R17, R17 ;  /* 0x0000001100117300 */ /* 0x000e2400000e0000 */
[C---:B0-----:R-:W-:Y:S02]  /*14d0*/  IADD3 R20, PT, PT, -R17.reuse, 0x1f, RZ ;  /* 0x0000001f11147810 */ /* 0x041fe40007ffe1ff */
[----:B------:R-:W-:-:S03]  /*14e0*/  IADD3 R19, PT, PT, -R17, 0x3f, RZ ;  /* 0x0000003f11137810 */ /* 0x000fc60007ffe1ff */
[----:B------:R-:W-:-:S05]  /*14f0*/  @P1 IMAD.MOV R19, RZ, RZ, R20 ;  /* 0x000000ffff131224 */ /* 0x000fca00078e0214 */
[----:B------:R-:W-:-:S13]  /*1500*/  ISETP.NE.AND P1, PT, R19, RZ, PT ;  /* 0x000000ff1300720c */ /* 0x000fda0003f25270 */
[----:B------:R-:W-:Y:S05]  /*1510*/  @!P1 BRA `(.L_x_19) ;  /* 0x0000000000289947 */ /* 0x000fea0003800000 */
[C---:B------:R-:W-:Y:S02]  /*1520*/  LOP3.LUT R17, R19.reuse, 0x3f, RZ, 0xc0, !PT ;  /* 0x0000003f13117812 */ /* 0x040fe400078ec0ff */
[--C-:B------:R-:W-:Y:S02]  /*1530*/  SHF.R.U64 R21, R18, 0x1, R23.reuse ;  /* 0x0000000112157819 */ /* 0x100fe40000001217 */
[----:B------:R-:W-:Y:S02]  /*1540*/  SHF.R.U32.HI R23, RZ, 0x1, R23 ;  /* 0x00000001ff177819 */ /* 0x000fe40000011617 */
[----:B------:R-:W-:Y:S02]  /*1550*/  LOP3.LUT R16, R19, 0x3f, RZ, 0xc, !PT ;  /* 0x0000003f13107812 */ /* 0x000fe400078e0cff */
[CC--:B------:R-:W-:Y:S02]  /*1560*/  SHF.L.U64.HI R18, R22.reuse, R17.reuse, R13 ;  /* 0x0000001116127219 */ /* 0x0c0fe4000001020d */
[----:B------:R-:W-:-:S02]  /*1570*/  SHF.L.U32 R17, R22, R17, RZ ;  /* 0x0000001116117219 */ /* 0x000fc400000006ff */
[-CC-:B------:R-:W-:Y:S02]  /*1580*/  SHF.R.U64 R22, R21, R16.reuse, R23.reuse ;  /* 0x0000001015167219 */ /* 0x180fe40000001217 */
[----:B------:R-:W-:Y:S02]  /*1590*/  SHF.R.U32.HI R13, RZ, R16, R23 ;  /* 0x00000010ff0d7219 */ /* 0x000fe40000011617 */
[----:B------:R-:W-:Y:S02]  /*15a0*/  LOP3.LUT R22, R17, R22, RZ, 0xfc, !PT ;  /* 0x0000001611167212 */ /* 0x000fe400078efcff */
[----:B------:R-:W-:-:S07]  /*15b0*/  LOP3.LUT R13, R18, R13, RZ, 0xfc, !PT ;  /* 0x0000000d120d7212 */ /* 0x000fce00078efcff */
.L_x_19:
[----:B------:R-:W-:Y:S05]  /*15c0*/  BSYNC.RECONVERGENT B2 ;  /* 0x0000000000027941 */ /* 0x000fea0003800200 */
.L_x_18:
[----:B------:R-:W-:Y:S01]  /*15d0*/  IMAD.WIDE.U32 R20, R22, 0x2168c235, RZ ;  /* 0x2168c23516147825 */ /* 0x000fe200078e00ff */
[----:B------:R-:W-:-:S03]  /*15e0*/  SHF.R.U32.HI R15, RZ, 0x1e, R15 ;  /* 0x0000001eff0f7819 */ /* 0x000fc6000001160f */
[----:B------:R-:W-:Y:S01]  /*15f0*/  IMAD.MOV.U32 R16, RZ, RZ, R21 ;  /* 0x000000ffff107224 */ /* 0x000fe200078e0015 */
[----:B------:R-:W-:Y:S01]  /*1600*/  IADD3 RZ, P1, PT, R20, R20, RZ ;  /* 0x0000001414ff7210 */ /* 0x000fe20007f3e0ff */
[----:B------:R-:W-:Y:S01]  /*1610*/  IMAD.MOV.U32 R17, RZ, RZ, RZ ;  /* 0x000000ffff117224 */ /* 0x000fe200078e00ff */
[----:B------:R-:W-:Y:S01]  /*1620*/  LEA.HI R14, R14, R15, RZ, 0x1 ;  /* 0x0000000f0e0e7211 */ /* 0x000fe200078f08ff */
[----:B------:R-:W-:-:S04]  /*1630*/  IMAD.HI.U32 R18, R13, -0x36f0255e, RZ ;  /* 0xc90fdaa20d127827 */ /* 0x000fc800078e00ff */
[----:B------:R-:W-:-:S04]  /*1640*/  IMAD.WIDE.U32 R16, R22, -0x36f0255e, R16 ;  /* 0xc90fdaa216107825 */ /* 0x000fc800078e0010 */
[C---:B------:R-:W-:Y:S02]  /*1650*/  IMAD R21, R13.reuse, -0x36f0255e, RZ ;  /* 0xc90fdaa20d157824 */ /* 0x040fe400078e02ff */
[----:B------:R-:W-:-:S04]  /*1660*/  IMAD.WIDE.U32 R16, P2, R13, 0x2168c235, R16 ;  /* 0x2168c2350d107825 */ /* 0x000fc80007840010 */
[----:B------:R-:W-:Y:S01]  /*1670*/  IMAD.X R13, RZ, RZ, R18, P2 ;  /* 0x000000ffff0d7224 */ /* 0x000fe200010e0612 */
[----:B------:R-:W-:Y:S02]  /*1680*/  IADD3 R17, P2, PT, R21, R17, RZ ;  /* 0x0000001115117210 */ /* 0x000fe40007f5e0ff */
[----:B------:R-:W-:Y:S02]  /*1690*/  IADD3.X RZ, P1, PT, R16, R16, RZ, P1, !PT ;  /* 0x0000001010ff7210 */ /* 0x000fe40000f3e4ff */
[C---:B------:R-:W-:Y:S01]  /*16a0*/  ISETP.GT.U32.AND P3, PT, R17.reuse, RZ, PT ;  /* 0x000000ff1100720c */ /* 0x040fe20003f64070 */
[----:B------:R-:W-:Y:S01]  /*16b0*/  IMAD.X R13, RZ, RZ, R13, P2 ;  /* 0x000000ffff0d7224 */ /* 0x000fe200010e060d */
[----:B------:R-:W-:-:S04]  /*16c0*/  IADD3.X R16, P2, PT, R17, R17, RZ, P1, !PT ;  /* 0x0000001111107210 */ /* 0x000fc80000f5e4ff */
[C---:B------:R-:W-:Y:S01]  /*16d0*/  ISETP.GT.AND.EX P1, PT, R13.reuse, RZ, PT, P3 ;  /* 0x000000ff0d00720c */ /* 0x040fe20003f24330 */
[----:B------:R-:W-:-:S03]  /*16e0*/  IMAD.X R18, R13, 0x1, R13, P2 ;  /* 0x000000010d127824 */ /* 0x000fc600010e060d */
[----:B------:R-:W-:Y:S02]  /*16f0*/  SEL R16, R16, R17, P1 ;  /* 0x0000001110107207 */ /* 0x000fe40000800000 */
[----:B------:R-:W-:Y:S02]  /*1700*/  SEL R13, R18, R13, P1 ;  /* 0x0000000d120d7207 */ /* 0x000fe40000800000 */
[----:B------:R-:W-:Y:S02]  /*1710*/  IADD3 R16, P2, PT, R16, 0x1, RZ ;  /* 0x0000000110107810 */ /* 0x000fe40007f5e0ff */
[----:B------:R-:W-:Y:S02]  /*1720*/  SEL R18, RZ, 0xffffffff, !P1 ;  /* 0xffffffffff127807 */ /* 0x000fe40004800000 */
[----:B------:R-:W-:Y:S01]  /*1730*/  LOP3.LUT P1, R11, R11, 0x80000000, RZ, 0xc0, !PT ;  /* 0x800000000b0b7812 */ /* 0x000fe2000782c0ff */
[----:B------:R-:W-:Y:S02]  /*1740*/  IMAD.X R13, RZ, RZ, R13, P2 ;  /* 0x000000ffff0d7224 */ /* 0x000fe400010e060d */
[----:B------:R-:W-:Y:S01]  /*1750*/  IMAD.IADD R18, R18, 0x1, -R19 ;  /* 0x0000000112127824 */ /* 0x000fe200078e0a13 */
[----:B------:R-:W-:-:S02]  /*1760*/  @!P0 LOP3.LUT R11, R11, 0x80000000, RZ, 0x3c, !PT ;  /* 0x800000000b0b8812 */ /* 0x000fc400078e3cff */
[----:B------:R-:W-:Y:S01]  /*1770*/  SHF.R.U64 R16, R16, 0xa, R13 ;  /* 0x0000000a10107819 */ /* 0x000fe2000000120d */
[----:B------:R-:W-:-:S03]  /*1780*/  IMAD.SHL.U32 R18, R18, 0x100000, RZ ;  /* 0x0010000012127824 */ /* 0x000fc600078e00ff */
[----:B------:R-:W-:-:S03]  /*1790*/  IADD3 R16, P2, PT, R16, 0x1, RZ ;  /* 0x0000000110107810 */ /* 0x000fc60007f5e0ff */
[----:B------:R-:W-:Y:S01]  /*17a0*/  @P1 IMAD.MOV R14, RZ, RZ, -R14 ;  /* 0x000000ffff0e1224 */ /* 0x000fe200078e0a0e */
[----:B------:R-:W-:-:S04]  /*17b0*/  LEA.HI.X R13, R13, RZ, RZ, 0x16, P2 ;  /* 0x000000ff0d0d7211 */ /* 0x000fc800010fb4ff */
[--C-:B------:R-:W-:Y:S02]  /*17c0*/  SHF.R.U64 R16, R16, 0x1, R13.reuse ;  /* 0x0000000110107819 */ /* 0x100fe4000000120d */
[----:B------:R-:W-:Y:S02]  /*17d0*/  SHF.R.U32.HI R13, RZ, 0x1, R13 ;  /* 0x00000001ff0d7819 */ /* 0x000fe4000001160d */
[----:B------:R-:W-:-:S04]  /*17e0*/  IADD3 R16, P2, P3, RZ, RZ, R16 ;  /* 0x000000ffff107210 */ /* 0x000fc80007b5e010 */
[----:B------:R-:W-:-:S04]  /*17f0*/  IADD3.X R18, PT, PT, R18, 0x3fe00000, R13, P2, P3 ;  /* 0x3fe0000012127810 */ /* 0x000fc800017e640d */
[----:B------:R-:W-:-:S07]  /*1800*/  LOP3.LUT R23, R18, R11, RZ, 0xfc, !PT ;  /* 0x0000000b12177212 */ /* 0x000fce00078efcff */
.L_x_13:
[----:B------:R-:W-:Y:S02]  /*1810*/  IMAD.MOV.U32 R13, RZ, RZ, 0x0 ;  /* 0x00000000ff0d7424 */ /* 0x000fe400078e00ff */
[----:B------:R-:W-:Y:S02]  /*1820*/  IMAD.MOV.U32 R11, RZ, RZ, R14 ;  /* 0x000000ffff0b7224 */ /* 0x000fe400078e000e */
[----:B------:R-:W-:Y:S01]  /*1830*/  IMAD.MOV.U32 R17, RZ, RZ, R23 ;  /* 0x000000ffff117224 */ /* 0x000fe200078e0017 */
[----:B------:R-:W-:Y:S06]  /*1840*/  RET.REL.NODEC R12 `(_Z4idftPdS_S_) ;  /* 0xffffffe40cec7950 */ /* 0x000fec0003c3ffff */
.L_x_20:
        /* <DEDUP_REMOVED lines=11> */
.L_x_26:


//--------------------- .text._Z11polar_convoPdS_S_ --------------------------
	.section	.text._Z11polar_convoPdS_S_,"ax",@progbits
	.align	128
        .global         _Z11polar_convoPdS_S_
        .type           _Z11polar_convoPdS_S_,@function
        .size           _Z11polar_convoPdS_S_,(.L_x_30 - _Z11polar_convoPdS_S_)
        .other          _Z11polar_convoPdS_S_,@"STO_CUDA_ENTRY STV_DEFAULT"
_Z11polar_convoPdS_S_:
.text._Z11polar_convoPdS_S_:
[----:B------:R-:W-:Y:S01]  /*0000*/  LDC R1, c[0x0][0x37c] ;  /* 0x0000df00ff017b82 */ /* 0x000fe20000000800 */
[----:B------:R-:W0:Y:S07]  /*0010*/  S2R R13, SR_TID.X ;  /* 0x00000000000d7919 */ /* 0x000e2e0000002100 */
[----:B------:R-:W1:Y:S01]  /*0020*/  LDC.64 R2, c[0x0][0x388] ;  /* 0x0000e200ff027b82 */ /* 0x000e620000000a00 */
[----:B------:R-:W2:Y:S07]  /*0030*/  LDCU.64 UR4, c[0x0][0x358] ;  /* 0x00006b00ff0477ac */ /* 0x000eae0008000a00 */
[----:B------:R-:W3:Y:S08]  /*0040*/  LDC.64 R6, c[0x0][0x390] ;  /* 0x0000e400ff067b82 */ /* 0x000ef00000000a00 */
[----:B------:R-:W4:Y:S01]  /*0050*/  LDC.64 R10, c[0x0][0x380] ;  /* 0x0000e000ff0a7b82 */ /* 0x000f220000000a00 */
[----:B0-----:R-:W-:-:S05]  /*0060*/  SHF.L.U32 R13, R13, 0x1, RZ ;  /* 0x000000010d0d7819 */ /* 0x001fca00000006ff */
[----:B-1----:R-:W-:-:S04]  /*0070*/  IMAD.WIDE.U32 R2, R13, 0x8, R2 ;  /* 0x000000080d027825 */ /* 0x002fc800078e0002 */
[C---:B---3--:R-:W-:Y:S01]  /*0080*/  IMAD.WIDE.U32 R6, R13.reuse, 0x8, R6 ;  /* 0x000000080d067825 */ /* 0x048fe200078e0006 */
[----:B--2---:R-:W2:Y:S04]  /*0090*/  LDG.E.64 R4, desc[UR4][R2.64] ;  /* 0x0000000402047981 */ /* 0x004ea8000c1e1b00 */
[----:B------:R-:W2:Y:S02]  /*00a0*/  LDG.E.64 R8, desc[UR4][R6.64] ;  /* 0x0000000406087981 */ /* 0x000ea4000c1e1b00 */
[----:B--2---:R-:W-:Y:S01]  /*00b0*/  DMUL R4, R4, R8 ;  /* 0x0000000804047228 */ /* 0x004fe20000000000 */
[----:B----4-:R-:W-:-:S06]  /*00c0*/  IMAD.WIDE.U32 R8, R13, 0x8, R10 ;  /* 0x000000080d087825 */ /* 0x010fcc00078e000a */
[----:B------:R-:W-:Y:S04]  /*00d0*/  STG.E.64 desc[UR4][R8.64], R4 ;  /* 0x0000000408007986 */ /* 0x000fe8000c101b04 */
[----:B------:R-:W2:Y:S04]  /*00e0*/  LDG.E.64 R10, desc[UR4][R2.64+0x8] ;  /* 0x00000804020a7981 */ /* 0x000ea8000c1e1b00 */
[----:B------:R-:W2:Y:S02]  /*00f0*/  LDG.E.64 R12, desc[UR4][R6.64+0x8] ;  /* 0x00000804060c7981 */ /* 0x000ea4000c1e1b00 */
[----:B--2---:R-:W-:-:S07]  /*0100*/  DADD R10, R10, R12 ;  /* 0x000000000a0a7229 */ /* 0x004fce000000000c */
[----:B------:R-:W-:Y:S01]  /*0110*/  STG.E.64 desc[UR4][R8.64+0x8], R10 ;  /* 0x0000080a08007986 */ /* 0x000fe2000c101b04 */
[----:B------:R-:W-:Y:S05]  /*0120*/  EXIT ;  /* 0x000000000000794d */ /* 0x000fea0003800000 */
.L_x_21:
        /* <DEDUP_REMOVED lines=13> */
.L_x_30:


//--------------------- .text._Z17outside_fma_convoPdS_S_ --------------------------
	.section	.text._Z17outside_fma_convoPdS_S_,"ax",@progbits
	.align	128
        .global         _Z17outside_fma_convoPdS_S_
        .type           _Z17outside_fma_convoPdS_S_,@function
        .size           _Z17outside_fma_convoPdS_S_,(.L_x_31 - _Z17outside_fma_convoPdS_S_)
        .other          _Z17outside_fma_convoPdS_S_,@"STO_CUDA_ENTRY STV_DEFAULT"
_Z17outside_fma_convoPdS_S_:
.text._Z17outside_fma_convoPdS_S_:
[----:B------:R-:W-:Y:S01]  /*0000*/  LDC R1, c[0x0][0x37c] ;  /* 0x0000df00ff017b82 */ /* 0x000fe20000000800 */
[----:B------:R-:W0:Y:S07]  /*0010*/  S2R R0, SR_TID.X ;  /* 0x0000000000007919 */ /* 0x000e2e0000002100 */
[----:B------:R-:W0:Y:S01]  /*0020*/  LDC.64 R2, c[0x0][0x388] ;  /* 0x0000e200ff027b82 */ /* 0x000e220000000a00 */
[----:B------:R-:W1:Y:S01]  /*0030*/  LDCU.64 UR4, c[0x0][0x390] ;  /* 0x00007200ff0477ac */ /* 0x000e620008000a00 */
[----:B------:R-:W-:Y:S01]  /*0040*/  CS2R R6, SRZ ;  /* 0x0000000000067805 */ /* 0x000fe2000001ff00 */
[----:B------:R-:W2:Y:S01]  /*0050*/  LDCU.64 UR6, c[0x0][0x358] ;  /* 0x00006b00ff0677ac */ /* 0x000ea20008000a00 */
[----:B-1----:R-:W-:-:S04]  /*0060*/  UIADD3 UR4, UP0, UPT, UR4, 0x40, URZ ;  /* 0x0000004004047890 */ /* 0x002fc8000ff1e0ff */
[----:B------:R-:W-:Y:S02]  /*0070*/  UIADD3.X UR5, UPT, UPT, URZ, UR5, URZ, UP0, !UPT ;  /* 0x00000005ff057290 */ /* 0x000fe400087fe4ff */
[----:B------:R-:W-:Y:S01]  /*0080*/  IMAD.U32 R8, RZ, RZ, UR4 ;  /* 0x00000004ff087e24 */ /* 0x000fe2000f8e00ff */
[----:B------:R-:W-:-:S03]  /*0090*/  UMOV UR4, URZ ;  /* 0x000000ff00047c82 */ /* 0x000fc60008000000 */
[----:B------:R-:W-:Y:S02]  /*00a0*/  IMAD.U32 R9, RZ, RZ, UR5 ;  /* 0x00000005ff097e24 */ /* 0x000fe4000f8e00ff */
[----:B0-----:R-:W-:-:S03]  /*00b0*/  IMAD.WIDE.U32 R2, R0, 0x8, R2 ;  /* 0x0000000800027825 */ /* 0x001fc600078e0002 */
[----:B------:R-:W-:-:S04]  /*00c0*/  IADD3 R14, P0, PT, R2, -0x38, RZ ;  /* 0xffffffc8020e7810 */ /* 0x000fc80007f1e0ff */
[----:B--2---:R-:W-:-:S09]  /*00d0*/  IADD3.X R15, PT, PT, R3, -0x1, RZ, P0, !PT ;  /* 0xffffffff030f7810 */ /* 0x004fd200007fe4ff */
.L_x_22:
[----:B------:R-:W-:Y:S01]  /*00e0*/  MOV R4, R14 ;  /* 0x0000000e00047202 */ /* 0x000fe20000000f00 */
[----:B------:R-:W-:Y:S01]  /*00f0*/  IMAD.MOV.U32 R5, RZ, RZ, R15 ;  /* 0x000000ffff057224 */ /* 0x000fe200078e000f */
[----:B------:R-:W-:Y:S01]  /*0100*/  MOV R2, R8 ;  /* 0x0000000800027202 */ /* 0x000fe20000000f00 */
[----:B------:R-:W-:-:S03]  /*0110*/  IMAD.MOV.U32 R3, RZ, RZ, R9 ;  /* 0x000000ffff037224 */ /* 0x000fc600078e0009 */
[----:B------:R-:W2:Y:S04]  /*0120*/  LDG.E.64 R8, desc[UR6][R4.64+0x38] ;  /* 0x0000380604087981 */ /* 0x000ea8000c1e1b00 */
[----:B------:R-:W2:Y:S04]  /*0130*/  LDG.E.64 R22, desc[UR6][R2.64+-0x40] ;  /* 0xffffc00602167981 */ /* 0x000ea8000c1e1b00 */
[----:B------:R-:W3:Y:S04]  /*0140*/  LDG.E.64 R16, desc[UR6][R4.64+0x30] ;  /* 0x0000300604107981 */ /* 0x000ee8000c1e1b00 */
[----:B------:R-:W3:Y:S04]  /*0150*/  LDG.E.64 R14, desc[UR6][R2.64+-0x38] ;  /* 0xffffc806020e7981 */ /* 0x000ee8000c1e1b00 */
[----:B------:R-:W4:Y:S04]  /*0160*/  LDG.E.64 R18, desc[UR6][R4.64+0x28] ;  /* 0x0000280604127981 */ /* 0x000f28000c1e1b00 */
[----:B------:R-:W4:Y:S04]  /*0170*/  LDG.E.64 R20, desc[UR6][R2.64+-0x30] ;  /* 0xffffd00602147981 */ /* 0x000f28000c1e1b00 */
[----:B------:R-:W5:Y:S04]  /*0180*/  LDG.E.64 R10, desc[UR6][R4.64+0x20] ;  /* 0x00002006040a7981 */ /* 0x000f68000c1e1b00 */
[----:B------:R-:W5:Y:S01]  /*0190*/  LDG.E.64 R12, desc[UR6][R2.64+-0x28] ;  /* 0xffffd806020c7981 */ /* 0x000f62000c1e1b00 */
[----:B--2---:R-:W-:-:S03]  /*01a0*/  DFMA R22, R8, R22, R6 ;  /* 0x000000160816722b */ /* 0x004fc60000000006 */
[----:B------:R-:W2:Y:S04]  /*01b0*/  LDG.E.64 R6, desc[UR6][R4.64+0x18] ;  /* 0x0000180604067981 */ /* 0x000ea8000c1e1b00 */
[----:B------:R-:W2:Y:S01]  /*01c0*/  LDG.E.64 R8, desc[UR6][R2.64+-0x20] ;  /* 0xffffe00602087981 */ /* 0x000ea2000c1e1b00 */
[----:B---3--:R-:W-:-:S03]  /*01d0*/  DFMA R22, R16, R14, R22 ;  /* 0x0000000e1016722b */ /* 0x008fc60000000016 */
[----:B------:R-:W3:Y:S04]  /*01e0*/  LDG.E.64 R14, desc[UR6][R4.64+0x10] ;  /* 0x00001006040e7981 */ /* 0x000ee8000c1e1b00 */
[----:B------:R-:W3:Y:S01]  /*01f0*/  LDG.E.64 R16, desc[UR6][R2.64+-0x18] ;  /* 0xffffe80602107981 */ /* 0x000ee2000c1e1b00 */
[----:B----4-:R-:W-:-:S03]  /*0200*/  DFMA R22, R18, R20, R22 ;  /* 0x000000141216722b */ /* 0x010fc60000000016 */
[----:B------:R-:W4:Y:S04]  /*0210*/  LDG.E.64 R18, desc[UR6][R4.64+0x8] ;  /* 0x0000080604127981 */ /* 0x000f28000c1e1b00 */
[----:B------:R-:W4:Y:S01]  /*0220*/  LDG.E.64 R20, desc[UR6][R2.64+-0x10] ;  /* 0xfffff00602147981 */ /* 0x000f22000c1e1b00 */
[----:B-----5:R-:W-:-:S03]  /*0230*/  DFMA R22, R10, R12, R22 ;  /* 0x0000000c0a16722b */ /* 0x020fc60000000016 */
        /* <DEDUP_REMOVED lines=26> */
[----:B------:R-:W-:-:S04]  /*03e0*/  UIADD3 UR4, UPT, UPT, UR4, 0x10, URZ ;  /* 0x0000001004047890 */ /* 0x000fc8000fffe0ff */
[----:B------:R-:W-:Y:S01]  /*03f0*/  UISETP.NE.AND UP0, UPT, UR4, 0x400, UPT ;  /* 0x000004000400788c */ /* 0x000fe2000bf05270 */
[----:B--2---:R-:W-:Y:S01]  /*0400*/  DFMA R6, R6, R8, R22 ;  /* 0x000000080606722b */ /* 0x004fe20000000016 */
[----:B------:R-:W-:-:S04]  /*0410*/  IADD3 R8, P1, PT, R2, 0x80, RZ ;  /* 0x0000008002087810 */ /* 0x000fc80007f3e0ff */
[----:B------:R-:W-:-:S03]  /*0420*/  IADD3.X R9, PT, PT, RZ, R3, RZ, P1, !PT ;  /* 0x00000003ff097210 */ /* 0x000fc60000ffe4ff */
[----:B---3--:R-:W-:Y:S01]  /*0430*/  DFMA R6, R14, R16, R6 ;  /* 0x000000100e06722b */ /* 0x008fe20000000006 */
[----:B------:R-:W-:-:S04]  /*0440*/  IADD3 R14, P0, PT, R4, -0x80, RZ ;  /* 0xffffff80040e7810 */ /* 0x000fc80007f1e0ff */
[----:B------:R-:W-:-:S03]  /*0450*/  IADD3.X R15, PT, PT, R5, -0x1, RZ, P0, !PT ;  /* 0xffffffff050f7810 */ /* 0x000fc600007fe4ff */
[----:B----4-:R-:W-:-:S08]  /*0460*/  DFMA R6, R18, R20, R6 ;  /* 0x000000141206722b */ /* 0x010fd00000000006 */
[----:B-----5:R-:W-:Y:S01]  /*0470*/  DFMA R6, R12, R10, R6 ;  /* 0x0000000a0c06722b */ /* 0x020fe20000000006 */
[----:B------:R-:W-:Y:S10]  /*0480*/  BRA.U UP0, `(.L_x_22) ;  /* 0xfffffffd00147547 */ /* 0x000ff4000b83ffff */
[----:B------:R-:W0:Y:S02]  /*0490*/  LDC.64 R2, c[0x0][0x380] ;  /* 0x0000e000ff027b82 */ /* 0x000e240000000a00 */
[----:B0-----:R-:W-:-:S05]  /*04a0*/  IMAD.WIDE.U32 R2, R0, 0x8, R2 ;  /* 0x0000000800027825 */ /* 0x001fca00078e0002 */
[----:B------:R-:W-:Y:S01]  /*04b0*/  STG.E.64 desc[UR6][R2.64], R6 ;  /* 0x0000000602007986 */ /* 0x000fe2000c101b06 */
[----:B------:R-:W-:Y:S05]  /*04c0*/  EXIT ;  /* 0x000000000000794d */ /* 0x000fea0003800000 */
.L_x_23:
        /* <DEDUP_REMOVED lines=11> */
.L_x_31:


//--------------------- .text._Z13outside_convoPdS_S_ --------------------------
	.section	.text._Z13outside_convoPdS_S_,"ax",@progbits
	.align	128
        .global         _Z13outside_convoPdS_S_
        .type           _Z13outside_convoPdS_S_,@function
        .size           _Z13outside_convoPdS_S_,(.L_x_32 - _Z13outside_convoPdS_S_)
        .other          _Z13outside_convoPdS_S_,@"STO_CUDA_ENTRY STV_DEFAULT"
_Z13outside_convoPdS_S_:
.text._Z13outside_convoPdS_S_:
        /* <DEDUP_REMOVED lines=14> */
.L_x_24:
        /* <DEDUP_REMOVED lines=63> */
.L_x_25:
        /* <DEDUP_REMOVED lines=11> */
.L_x_32:


//--------------------- .nv.global.init           --------------------------
	.section	.nv.global.init,"aw",@progbits
	.align	16
.nv.global.init:
	.type		__cudart_sin_cos_coeffs,@object
	.size		__cudart_sin_cos_coeffs,(__cudart_i2opi_d - __cudart_sin_cos_coeffs)
__cudart_sin_cos_coeffs:
        /*0000*/ 	.byte	0x46, 0xd2, 0xb0, 0x2c, 0xf1, 0xe5, 0x5a, 0xbe, 0x92, 0xe3, 0xac, 0x69, 0xe3, 0x1d, 0xc7, 0x3e
        /*0010*/ 	.byte	0xa1, 0x62, 0xdb, 0x19, 0xa0, 0x01, 0x2a, 0xbf, 0x18, 0x08, 0x11, 0x11, 0x11, 0x11, 0x81, 0x3f
        /*0020*/ 	.byte	0x54, 0x55, 0x55, 0x55, 0x55, 0x55, 0xc5, 0xbf, 0x00, 0x00, 0x00, 0x00, 0x00, 0x00, 0x00, 0x00
        /*0030*/ 	.byte	0x00, 0x00, 0x00, 0x00, 0x00, 0x00, 0x00, 0x00, 0x64, 0x81, 0xfd, 0x20, 0x83, 0xff, 0xa8, 0xbd
        /*0040*/ 	.byte	0x28, 0x85, 0xef, 0xc1, 0xa7, 0xee, 0x21, 0x3e, 0xd9, 0xe6, 0x06, 0x8e, 0x4f, 0x7e, 0x92, 0xbe
        /*0050*/ 	.byte	0xe9, 0xbc, 0xdd, 0x19, 0xa0, 0x01, 0xfa, 0x3e, 0x47, 0x5d, 0xc1, 0x16, 0x6c, 0xc1, 0x56, 0xbf
        /*0060*/ 	.byte	0x51, 0x55, 0x55, 0x55, 0x55, 0x55, 0xa5, 0x3f, 0x00, 0x00, 0x00, 0x00, 0x00, 0x00, 0xe0, 0xbf
        /*0070*/ 	.byte	0x00, 0x00, 0x00, 0x00, 0x00, 0x00, 0xf0, 0x3f, 0x00, 0x00, 0x00, 0x00, 0x00, 0x00, 0x00, 0x00
	.type		__cudart_i2opi_d,@object
	.size		__cudart_i2opi_d,(.L_0 - __cudart_i2opi_d)
__cudart_i2opi_d:
        /* <DEDUP_REMOVED lines=9> */
.L_0:


//--------------------- .nv.shared.reserved.0     --------------------------
	.section	.nv.shared.reserved.0,"aw",@nobits
	.weak		__nv_reservedSMEM_offset_0_alias
	.size		__nv_reservedSMEM_offset_0_alias, 0, 64
	.other		__nv_reservedSMEM_offset_0_alias,@"STO_CUDA_RESERVED_SHARED STV_DEFAULT"
__nv_reservedSMEM_offset_0_alias:
	.zero		0
	.zero		64


//--------------------- .nv.constant0._Z11haar_detailPdS_ --------------------------
	.section	.nv.constant0._Z11haar_detailPdS_,"a",@progbits
	.sectionflags	@""
	.align	4
.nv.constant0._Z11haar_detailPdS_:
	.zero		912


//--------------------- .nv.constant0._Z9haar_blurPdS_ --------------------------
	.section	.nv.constant0._Z9haar_blurPdS_,"a",@progbits
	.sectionflags	@""
	.align	4
.nv.constant0._Z9haar_blurPdS_:
	.zero		912


//--------------------- .nv.constant0._Z4idftPdS_S_ --------------------------
	.section	.nv.constant0._Z4idftPdS_S_,"a",@progbits
	.sectionflags	@""
	.align	4
.nv.constant0._Z4idftPdS_S_:
	.zero		920


//--------------------- .nv.constant0._Z11polar_convoPdS_S_ --------------------------
	.section	.nv.constant0._Z11polar_convoPdS_S_,"a",@progbits
	.sectionflags	@""
	.align	4
.nv.constant0._Z11polar_convoPdS_S_:
	.zero		920


//--------------------- .nv.constant0._Z17outside_fma_convoPdS_S_ --------------------------
	.section	.nv.constant0._Z17outside_fma_convoPdS_S_,"a",@progbits
	.sectionflags	@""
	.align	4
.nv.constant0._Z17outside_fma_convoPdS_S_:
	.zero		920


//--------------------- .nv.constant0._Z13outside_convoPdS_S_ --------------------------
	.section	.nv.constant0._Z13outside_convoPdS_S_,"a",@progbits
	.sectionflags	@""
	.align	4
.nv.constant0._Z13outside_convoPdS_S_:
	.zero		920


//--------------------- SYMBOLS --------------------------

	.type		.nv.reservedSmem.offset0,@object
	.size		.nv.reservedSmem.offset0,0x4
